// auto-generated by cutlass_sweep.fmha — config: {"arch": "sm_90", "direction": "fwd", "dtype": "bf16", "head_dim": 48, "mask": "none", "schedule": "tma", "tile_kv": 128, "tile_q": 64}
#include "cutlass/cutlass.h"
#include "cute/tensor.hpp"
#include "cutlass/device_kernel.h"
#include "cutlass/kernel_hardware_info.h"
#include "88_hopper_fmha/collective/fmha_fusion.hpp"
#include "88_hopper_fmha/kernel/fmha_kernel_builder.hpp"

using namespace cute;
using Element = cutlass::bfloat16_t;
using TileShape = Shape<_64, _128, _48>;
using StrideQ = cute::tuple<int, _1, cute::tuple<int, int>>;
using StrideK = cute::tuple<int, _1, cute::tuple<int, int>>;
using StrideV = cute::tuple<int, cute::_1, cute::tuple<int, int>>;

using Kernel = typename cutlass::fmha::kernel::FmhaBuilder<
    Element, float, float,
    TileShape, StrideQ, StrideK, StrideV,
    cutlass::fmha::collective::DefaultFusion,
    cutlass::gemm::KernelTma
  >::Kernel;

auto* _anchor = &cutlass::device_kernel<Kernel>;


// ===== COMPILED SASS (sm_90a) =====

	.target	sm_90a

	.elftype	@"ET_EXEC"


//--------------------- .note.nv.tkinfo           --------------------------
	.section	.note.nv.tkinfo,"",@"SHT_NOTE"
	.sectionflags	@"SHF_NOTE_NV_TKINFO"
	.tkinfo
        /*0018*/ 	.word	0x00000002
        /*0030*/ 	.string	""
        /*0030*/ 	.string	"ptxas"
        /*0030*/ 	.string	"Cuda compilation tools, release 13.0, V13.0.88"
        /*0030*/ 	.string	"Build cuda_13.0.r13.0/compiler.36424714_0"
        /*0030*/ 	.string	"-arch sm_90a -m 64 "



//--------------------- .note.nv.cuinfo           --------------------------
	.section	.note.nv.cuinfo,"",@"SHT_NOTE"
	.sectionflags	@"SHF_NOTE_NV_CUINFO"
        /*0018*/ 	.short	0x0002
        /*001a*/ 	.short	0x005a
        /*001c*/ 	.short	0x0082
	.zero		2


//--------------------- .nv.info                  --------------------------
	.section	.nv.info,"",@"SHT_CUDA_INFO"
	.align	4


	//----- nvinfo : EIATTR_REGCOUNT
	.align		4
        /*0000*/ 	.byte	0x04, 0x2f
        /*0002*/ 	.short	(.L_16 - .L_15)
	.align		4
.L_15:
        /*0004*/ 	.word	index@(_ZN7cutlass13device_kernelINS_4fmha6kernel13FmhaKernelTmaINS1_10collective15FmhaMainloopTmaINS_10bfloat16_tEfN4cute5tupleIJNS7_1CILi64EEENS9_ILi128EEENS9_ILi48EEEEEENS4_13DefaultFusionEJEEENS4_15FmhaFwdEpilogueIS6_fNS8_IJSA_SC_SB_EEEEEJEEEEEvNT_6ParamsE)
        /*0008*/ 	.word	0x0000007a


	//----- nvinfo : EIATTR_FRAME_SIZE
	.align		4
.L_16:
        /*000c*/ 	.byte	0x04, 0x11
        /*000e*/ 	.short	(.L_18 - .L_17)
	.align		4
.L_17:
        /*0010*/ 	.word	index@($__internal_0_$__cuda_sm20_rcp_rn_f32_slowpath)
        /*0014*/ 	.word	0x00000000


	//----- nvinfo : EIATTR_FRAME_SIZE
	.align		4
.L_18:
        /*0018*/ 	.byte	0x04, 0x11
        /*001a*/ 	.short	(.L_20 - .L_19)
	.align		4
.L_19:
        /*001c*/ 	.word	index@(_ZN7cutlass13device_kernelINS_4fmha6kernel13FmhaKernelTmaINS1_10collective15FmhaMainloopTmaINS_10bfloat16_tEfN4cute5tupleIJNS7_1CILi64EEENS9_ILi128EEENS9_ILi48EEEEEENS4_13DefaultFusionEJEEENS4_15FmhaFwdEpilogueIS6_fNS8_IJSA_SC_SB_EEEEEJEEEEEvNT_6ParamsE)
        /*0020*/ 	.word	0x00000000


	//----- nvinfo : EIATTR_MIN_STACK_SIZE
	.align		4
.L_20:
        /*0024*/ 	.byte	0x04, 0x12
        /*0026*/ 	.short	(.L_22 - .L_21)
	.align		4
.L_21:
        /*0028*/ 	.word	index@(_ZN7cutlass13device_kernelINS_4fmha6kernel13FmhaKernelTmaINS1_10collective15FmhaMainloopTmaINS_10bfloat16_tEfN4cute5tupleIJNS7_1CILi64EEENS9_ILi128EEENS9_ILi48EEEEEENS4_13DefaultFusionEJEEENS4_15FmhaFwdEpilogueIS6_fNS8_IJSA_SC_SB_EEEEEJEEEEEvNT_6ParamsE)
        /*002c*/ 	.word	0x00000000
.L_22:


//--------------------- .nv.compat                --------------------------
	.section	.nv.compat,"",@"SHT_CUDA_COMPAT_INFO"
	.align	4
        /*0000*/ 	.byte	0x02, 0x09, 0x01, 0x00, 0x02, 0x02, 0x04, 0x00, 0x02, 0x05, 0x05, 0x00, 0x03, 0x07, 0x01, 0x01
        /*0010*/ 	.byte	0x02, 0x03, 0x01, 0x00, 0x02, 0x06, 0x01, 0x00, 0x04, 0x0b, 0x08, 0x00, 0x00, 0x00, 0x00, 0x00
        /*0020*/ 	.byte	0x00, 0x00, 0x00, 0x00


//--------------------- .nv.info._ZN7cutlass13device_kernelINS_4fmha6kernel13FmhaKernelTmaINS1_10collective15FmhaMainloopTmaINS_10bfloat16_tEfN4cute5tupleIJNS7_1CILi64EEENS9_ILi128EEENS9_ILi48EEEEEENS4_13DefaultFusionEJEEENS4_15FmhaFwdEpilogueIS6_fNS8_IJSA_SC_SB_EEEEEJEEEEEvNT_6ParamsE --------------------------
	.section	.nv.info._ZN7cutlass13device_kernelINS_4fmha6kernel13FmhaKernelTmaINS1_10collective15FmhaMainloopTmaINS_10bfloat16_tEfN4cute5tupleIJNS7_1CILi64EEENS9_ILi128EEENS9_ILi48EEEEEENS4_13DefaultFusionEJEEENS4_15FmhaFwdEpilogueIS6_fNS8_IJSA_SC_SB_EEEEEJEEEEEvNT_6ParamsE,"",@"SHT_CUDA_INFO"
	.sectionflags	@""
	.align	4


	//----- nvinfo : EIATTR_CUDA_API_VERSION
	.align		4
        /*0000*/ 	.byte	0x04, 0x37
        /*0002*/ 	.short	(.L_24 - .L_23)
.L_23:
        /*0004*/ 	.word	0x00000082


	//----- nvinfo : EIATTR_KPARAM_INFO
	.align		4
.L_24:
        /*0008*/ 	.byte	0x04, 0x17
        /*000a*/ 	.short	(.L_26 - .L_25)
.L_25:
        /*000c*/ 	.word	0x00000000
        /*0010*/ 	.short	0x0000
        /*0012*/ 	.short	0x0070
        /*0014*/ 	.byte	0x00, 0xf0, 0x01, 0x20


	//----- nvinfo : EIATTR_SPARSE_MMA_MASK
	.align		4
.L_26:
        /*0018*/ 	.byte	0x03, 0x50
        /*001a*/ 	.short	0x0000


	//----- nvinfo : EIATTR_MAXREG_COUNT
	.align		4
        /*001c*/ 	.byte	0x03, 0x1b
        /*001e*/ 	.short	0x00ff


	//----- nvinfo : EIATTR_NUM_BARRIERS
	.align		4
        /*0020*/ 	.byte	0x02, 0x4c
        /*0022*/ 	.byte	0x02
	.zero		1


	//----- nvinfo : EIATTR_EXTERNS
	.align		4
        /*0024*/ 	.byte	0x04, 0x0f
        /*0026*/ 	.short	(.L_28 - .L_27)


	//   ....[0]....
	.align		4
.L_27:
        /*0028*/ 	.word	index@(__assertfail)


	//----- nvinfo : EIATTR_MERCURY_ISA_VERSION
	.align		4
.L_28:
        /*002c*/ 	.byte	0x03, 0x5f
        /*002e*/ 	.short	0x0101


	//----- nvinfo : EIATTR_COOP_GROUP_MASK_REGIDS
	.align		4
        /*0030*/ 	.byte	0x04, 0x29
        /*0032*/ 	.short	(.L_30 - .L_29)


	//   ....[0]....
.L_29:
        /*0034*/ 	.word	0xffffffff


	//   ....[1]....
        /*0038*/ 	.word	0xffffffff


	//   ....[2]....
        /*003c*/ 	.word	0xffffffff


	//   ....[3]....
        /*0040*/ 	.word	0xffffffff


	//   ....[4]....
        /*0044*/ 	.word	0xffffffff


	//   ....[5]....
        /*0048*/ 	.word	0xffffffff


	//   ....[6]....
        /*004c*/ 	.word	0xffffffff


	//   ....[7]....
        /*0050*/ 	.word	0xffffffff


	//   ....[8]....
        /*0054*/ 	.word	0xffffffff


	//   ....[9]....
        /*0058*/ 	.word	0xffffffff


	//   ....[10]....
        /*005c*/ 	.word	0xffffffff


	//   ....[11]....
        /*0060*/ 	.word	0xffffffff


	//   ....[12]....
        /*0064*/ 	.word	0xffffffff


	//   ....[13]....
        /*0068*/ 	.word	0xffffffff


	//   ....[14]....
        /*006c*/ 	.word	0xffffffff


	//   ....[15]....
        /*0070*/ 	.word	0xffffffff


	//   ....[16]....
        /*0074*/ 	.word	0xffffffff


	//----- nvinfo : EIATTR_COOP_GROUP_INSTR_OFFSETS
	.align		4
.L_30:
        /*0078*/ 	.byte	0x04, 0x28
        /*007a*/ 	.short	(.L_32 - .L_31)


	//   ....[0]....
.L_31:
        /*007c*/ 	.word	0x00000050


	//   ....[1]....
        /*0080*/ 	.word	0x00000140


	//   ....[2]....
        /*0084*/ 	.word	0x00000270


	//   ....[3]....
        /*0088*/ 	.word	0x00000410


	//   ....[4]....
        /*008c*/ 	.word	0x00000590


	//   ....[5]....
        /*0090*/ 	.word	0x00001a20


	//   ....[6]....
        /*0094*/ 	.word	0x00001ab0


	//   ....[7]....
        /*0098*/ 	.word	0x00002030


	//   ....[8]....
        /*009c*/ 	.word	0x00002180


	//   ....[9]....
        /*00a0*/ 	.word	0x00004900


	//   ....[10]....
        /*00a4*/ 	.word	0x00004910


	//   ....[11]....
        /*00a8*/ 	.word	0x00004940


	//   ....[12]....
        /*00ac*/ 	.word	0x00004950


	//   ....[13]....
        /*00b0*/ 	.word	0x000075c0


	//   ....[14]....
        /*00b4*/ 	.word	0x00007600


	//   ....[15]....
        /*00b8*/ 	.word	0x00007640


	//   ....[16]....
        /*00bc*/ 	.word	0x00007660


	//----- nvinfo : EIATTR_SYSCALL_OFFSETS
	.align		4
.L_32:
        /*00c0*/ 	.byte	0x04, 0x46
        /*00c2*/ 	.short	(.L_34 - .L_33)


	//   ....[0]....
.L_33:
        /*00c4*/ 	.word	0x00007f20


	//   ....[1]....
        /*00c8*/ 	.word	0x00008040


	//----- nvinfo : EIATTR_MBARRIER_INSTR_OFFSETS
	.align		4
.L_34:
        /*00cc*/ 	.byte	0x04, 0x39
        /*00ce*/ 	.short	(.L_36 - .L_35)


	//   ....[0]....
.L_35:
        /*00d0*/ 	.word	0x00000240
        /*00d4*/ 	.word	0x000000ff
        /*00d8*/ 	.word	0x0000d840
        /*00dc*/ 	.short	0x0100
        /*00de*/ 	.byte	0x08
	.zero		1


	//   ....[1]....
        /*00e0*/ 	.word	0x00000250
        /*00e4*/ 	.word	0x000000ff
        /*00e8*/ 	.word	0x0000d848
        /*00ec*/ 	.short	0x0100
        /*00ee*/ 	.byte	0x08
	.zero		1


	//   ....[2]....
        /*00f0*/ 	.word	0x00000380
        /*00f4*/ 	.word	0x000000ff
        /*00f8*/ 	.word	0x0000d800
        /*00fc*/ 	.short	0x0100
        /*00fe*/ 	.byte	0x08
	.zero		1


	//   ....[3]....
        /*0100*/ 	.word	0x00000390
        /*0104*/ 	.word	0x000000ff
        /*0108*/ 	.word	0x0000d820
        /*010c*/ 	.short	0x0100
        /*010e*/ 	.byte	0x08
	.zero		1


	//   ....[4]....
        /*0110*/ 	.word	0x000003a0
        /*0114*/ 	.word	0x000000ff
        /*0118*/ 	.word	0x0000d808
        /*011c*/ 	.short	0x0100
        /*011e*/ 	.byte	0x08
	.zero		1


	//   ....[5]....
        /*0120*/ 	.word	0x000003b0
        /*0124*/ 	.word	0x000000ff
        /*0128*/ 	.word	0x0000d828
        /*012c*/ 	.short	0x0100
        /*012e*/ 	.byte	0x08
	.zero		1


	//   ....[6]....
        /*0130*/ 	.word	0x000003c0
        /*0134*/ 	.word	0x000000ff
        /*0138*/ 	.word	0x0000d810
        /*013c*/ 	.short	0x0100
        /*013e*/ 	.byte	0x08
	.zero		1


	//   ....[7]....
        /*0140*/ 	.word	0x000003d0
        /*0144*/ 	.word	0x000000ff
        /*0148*/ 	.word	0x0000d830
        /*014c*/ 	.short	0x0100
        /*014e*/ 	.byte	0x08
	.zero		1


	//   ....[8]....
        /*0150*/ 	.word	0x000003e0
        /*0154*/ 	.word	0x000000ff
        /*0158*/ 	.word	0x0000d818
        /*015c*/ 	.short	0x0100
        /*015e*/ 	.byte	0x08
	.zero		1


	//   ....[9]....
        /*0160*/ 	.word	0x000003f0
        /*0164*/ 	.word	0x000000ff
        /*0168*/ 	.word	0x0000d838
        /*016c*/ 	.short	0x0100
        /*016e*/ 	.byte	0x08
	.zero		1


	//   ....[10]....
        /*0170*/ 	.word	0x00000520
        /*0174*/ 	.word	0x000000ff
        /*0178*/ 	.word	0x0000d850
        /*017c*/ 	.short	0x0100
        /*017e*/ 	.byte	0x08
	.zero		1


	//   ....[11]....
        /*0180*/ 	.word	0x00000530
        /*0184*/ 	.word	0x000000ff
        /*0188*/ 	.word	0x0000d868
        /*018c*/ 	.short	0x0100
        /*018e*/ 	.byte	0x08
	.zero		1


	//   ....[12]....
        /*0190*/ 	.word	0x00000540
        /*0194*/ 	.word	0x000000ff
        /*0198*/ 	.word	0x0000d858
        /*019c*/ 	.short	0x0100
        /*019e*/ 	.byte	0x08
	.zero		1


	//   ....[13]....
        /*01a0*/ 	.word	0x00000550
        /*01a4*/ 	.word	0x000000ff
        /*01a8*/ 	.word	0x0000d870
        /*01ac*/ 	.short	0x0100
        /*01ae*/ 	.byte	0x08
	.zero		1


	//   ....[14]....
        /*01b0*/ 	.word	0x00000560
        /*01b4*/ 	.word	0x000000ff
        /*01b8*/ 	.word	0x0000d860
        /*01bc*/ 	.short	0x0100
        /*01be*/ 	.byte	0x08
	.zero		1


	//   ....[15]....
        /*01c0*/ 	.word	0x00000570
        /*01c4*/ 	.word	0x000000ff
        /*01c8*/ 	.word	0x0000d878
        /*01cc*/ 	.short	0x0100
        /*01ce*/ 	.byte	0x08
	.zero		1


	//   ....[16]....
        /*01d0*/ 	.word	0x000006b0
        /*01d4*/ 	.word	0x00000003
        /*01d8*/ 	.word	0x0000d848
        /*01dc*/ 	.short	0x010a
        /*01de*/ 	.byte	0x3f
	.zero		1


	//   ....[17]....
        /*01e0*/ 	.word	0x00000a30
        /*01e4*/ 	.word	0x00000003
        /*01e8*/ 	.word	0x0000d820
        /*01ec*/ 	.short	0x010a
        /*01ee*/ 	.byte	0x3f
	.zero		1


	//   ....[18]....
        /*01f0*/ 	.word	0x00000cc0
        /*01f4*/ 	.word	0x00000000
        /*01f8*/ 	.word	0x0000d820
        /*01fc*/ 	.short	0x010a
        /*01fe*/ 	.byte	0x3f
	.zero		1


	//   ....[19]....
        /*0200*/ 	.word	0x00000fc0
        /*0204*/ 	.word	0x00000002
        /*0208*/ 	.word	0x0000d820
        /*020c*/ 	.short	0x010a
        /*020e*/ 	.byte	0x3f
	.zero		1


	//   ....[20]....
        /*0210*/ 	.word	0x000012b0
        /*0214*/ 	.word	0x00000003
        /*0218*/ 	.word	0x0000d820
        /*021c*/ 	.short	0x010a
        /*021e*/ 	.byte	0x3f
	.zero		1


	//   ....[21]....
        /*0220*/ 	.word	0x000015c0
        /*0224*/ 	.word	0x00000002
        /*0228*/ 	.word	0x0000d840
        /*022c*/ 	.short	0x010a
        /*022e*/ 	.byte	0x3f
	.zero		1


	//   ....[22]....
        /*0230*/ 	.word	0x000015e0
        /*0234*/ 	.word	0x00000002
        /*0238*/ 	.word	0x0000d800
        /*023c*/ 	.short	0x010a
        /*023e*/ 	.byte	0x3f
	.zero		1


	//   ....[23]....
        /*0240*/ 	.word	0x000025c0
        /*0244*/ 	.word	0x00000002
        /*0248*/ 	.word	0x0000d808
        /*024c*/ 	.short	0x010a
        /*024e*/ 	.byte	0x3f
	.zero		1


	//   ....[24]....
        /*0250*/ 	.word	0x00003f20
        /*0254*/ 	.word	0x00000011
        /*0258*/ 	.word	0x00000000
        /*025c*/ 	.short	0x0101
        /*025e*/ 	.byte	0x3f
	.zero		1


	//   ....[25]....
        /*0260*/ 	.word	0x00003fe0
        /*0264*/ 	.word	0x00000009
        /*0268*/ 	.word	0x0000d800
        /*026c*/ 	.short	0x010a
        /*026e*/ 	.byte	0x3f
	.zero		1


	//   ....[26]....
        /*0270*/ 	.word	0x000041e0
        /*0274*/ 	.word	0x00000000
        /*0278*/ 	.word	0x0000d820
        /*027c*/ 	.short	0x010a
        /*027e*/ 	.byte	0x3f
	.zero		1


	//   ....[27]....
        /*0280*/ 	.word	0x000049f0
        /*0284*/ 	.word	0x00000016
        /*0288*/ 	.word	0x00000000
        /*028c*/ 	.short	0x0101
        /*028e*/ 	.byte	0x3f
	.zero		1


	//   ....[28]....
        /*0290*/ 	.word	0x00004a40
        /*0294*/ 	.word	0x00000074
        /*0298*/ 	.word	0x0000d800
        /*029c*/ 	.short	0x010a
        /*029e*/ 	.byte	0x3f
	.zero		1


	//   ....[29]....
        /*02a0*/ 	.word	0x00007180
        /*02a4*/ 	.word	0x0000000a
        /*02a8*/ 	.word	0x00000000
        /*02ac*/ 	.short	0x0101
        /*02ae*/ 	.byte	0x3f
	.zero		1


	//   ....[30]....
        /*02b0*/ 	.word	0x00007200
        /*02b4*/ 	.word	0x0000000a
        /*02b8*/ 	.word	0x0000d820
        /*02bc*/ 	.short	0x010a
        /*02be*/ 	.byte	0x3f
	.zero		1


	//   ....[31]....
        /*02c0*/ 	.word	0x00008880
        /*02c4*/ 	.word	0x00000003
        /*02c8*/ 	.word	0x0000d848
        /*02cc*/ 	.short	0x010a
        /*02ce*/ 	.byte	0x3f
	.zero		1


	//   ....[32]....
        /*02d0*/ 	.word	0x000088d0
        /*02d4*/ 	.word	0x00000003
        /*02d8*/ 	.word	0x0000d820
        /*02dc*/ 	.short	0x010a
        /*02de*/ 	.byte	0x3f
	.zero		1


	//   ....[33]....
        /*02e0*/ 	.word	0x00008920
        /*02e4*/ 	.word	0x00000000
        /*02e8*/ 	.word	0x0000d820
        /*02ec*/ 	.short	0x010a
        /*02ee*/ 	.byte	0x3f
	.zero		1


	//   ....[34]....
        /*02f0*/ 	.word	0x00008970
        /*02f4*/ 	.word	0x00000002
        /*02f8*/ 	.word	0x0000d820
        /*02fc*/ 	.short	0x010a
        /*02fe*/ 	.byte	0x3f
	.zero		1


	//   ....[35]....
        /*0300*/ 	.word	0x000089c0
        /*0304*/ 	.word	0x00000003
        /*0308*/ 	.word	0x0000d820
        /*030c*/ 	.short	0x010a
        /*030e*/ 	.byte	0x3f
	.zero		1


	//   ....[36]....
        /*0310*/ 	.word	0x00008a10
        /*0314*/ 	.word	0x00000002
        /*0318*/ 	.word	0x0000d840
        /*031c*/ 	.short	0x010a
        /*031e*/ 	.byte	0x3f
	.zero		1


	//   ....[37]....
        /*0320*/ 	.word	0x00008a60
        /*0324*/ 	.word	0x00000002
        /*0328*/ 	.word	0x0000d800
        /*032c*/ 	.short	0x010a
        /*032e*/ 	.byte	0x3f
	.zero		1


	//   ....[38]....
        /*0330*/ 	.word	0x00008ab0
        /*0334*/ 	.word	0x00000002
        /*0338*/ 	.word	0x0000d808
        /*033c*/ 	.short	0x010a
        /*033e*/ 	.byte	0x3f
	.zero		1


	//   ....[39]....
        /*0340*/ 	.word	0x00008b00
        /*0344*/ 	.word	0x00000009
        /*0348*/ 	.word	0x0000d800
        /*034c*/ 	.short	0x010a
        /*034e*/ 	.byte	0x3f
	.zero		1


	//   ....[40]....
        /*0350*/ 	.word	0x00008b50
        /*0354*/ 	.word	0x00000000
        /*0358*/ 	.word	0x0000d820
        /*035c*/ 	.short	0x010a
        /*035e*/ 	.byte	0x3f
	.zero		1


	//   ....[41]....
        /*0360*/ 	.word	0x00008ba0
        /*0364*/ 	.word	0x00000074
        /*0368*/ 	.word	0x0000d800
        /*036c*/ 	.short	0x010a
        /*036e*/ 	.byte	0x3f
	.zero		1


	//   ....[42]....
        /*0370*/ 	.word	0x00008bf0
        /*0374*/ 	.word	0x0000000a
        /*0378*/ 	.word	0x0000d820
        /*037c*/ 	.short	0x010a
        /*037e*/ 	.byte	0x3f
	.zero		1


	//----- nvinfo : EIATTR_NUM_MBARRIERS
	.align		4
.L_36:
        /*0380*/ 	.byte	0x03, 0x38
        /*0382*/ 	.short	0x0010


	//----- nvinfo : EIATTR_EXIT_INSTR_OFFSETS
	.align		4
        /*0384*/ 	.byte	0x04, 0x1c
        /*0386*/ 	.short	(.L_38 - .L_37)


	//   ....[0]....
.L_37:
        /*0388*/ 	.word	0x00008870


	//----- nvinfo : EIATTR_MAX_THREADS
	.align		4
.L_38:
        /*038c*/ 	.byte	0x04, 0x05
        /*038e*/ 	.short	(.L_40 - .L_39)
.L_39:
        /*0390*/ 	.word	0x00000080
        /*0394*/ 	.word	0x00000001
        /*0398*/ 	.word	0x00000001


	//----- nvinfo : EIATTR_CRS_STACK_SIZE
	.align		4
.L_40:
        /*039c*/ 	.byte	0x04, 0x1e
        /*039e*/ 	.short	(.L_42 - .L_41)
.L_41:
        /*03a0*/ 	.word	0x00000000


	//----- nvinfo : EIATTR_CBANK_PARAM_SIZE
	.align		4
.L_42:
        /*03a4*/ 	.byte	0x03, 0x19
        /*03a6*/ 	.short	0x0870


	//----- nvinfo : EIATTR_PARAM_CBANK
	.align		4
        /*03a8*/ 	.byte	0x04, 0x0a
        /*03aa*/ 	.short	(.L_44 - .L_43)
	.align		4
.L_43:
        /*03ac*/ 	.word	index@(.nv.constant0._ZN7cutlass13device_kernelINS_4fmha6kernel13FmhaKernelTmaINS1_10collective15FmhaMainloopTmaINS_10bfloat16_tEfN4cute5tupleIJNS7_1CILi64EEENS9_ILi128EEENS9_ILi48EEEEEENS4_13DefaultFusionEJEEENS4_15FmhaFwdEpilogueIS6_fNS8_IJSA_SC_SB_EEEEEJEEEEEvNT_6ParamsE)
        /*03b0*/ 	.short	0x0210
        /*03b2*/ 	.short	0x0870


	//----- nvinfo : EIATTR_SW_WAR
	.align		4
.L_44:
        /*03b4*/ 	.byte	0x04, 0x36
        /*03b6*/ 	.short	(.L_46 - .L_45)
.L_45:
        /*03b8*/ 	.word	0x00000008
.L_46:


//--------------------- .nv.callgraph             --------------------------
	.section	.nv.callgraph,"",@"SHT_CUDA_CALLGRAPH"
	.align	4
	.sectionentsize	8
	.align		4
        /*0000*/ 	.word	0x00000000
	.align		4
        /*0004*/ 	.word	0xffffffff
	.align		4
        /*0008*/ 	.word	index@(_ZN7cutlass13device_kernelINS_4fmha6kernel13FmhaKernelTmaINS1_10collective15FmhaMainloopTmaINS_10bfloat16_tEfN4cute5tupleIJNS7_1CILi64EEENS9_ILi128EEENS9_ILi48EEEEEENS4_13DefaultFusionEJEEENS4_15FmhaFwdEpilogueIS6_fNS8_IJSA_SC_SB_EEEEEJEEEEEvNT_6ParamsE)
	.align		4
        /*000c*/ 	.word	index@(__assertfail)
	.align		4
        /*0010*/ 	.word	0x00000000
	.align		4
        /*0014*/ 	.word	0xfffffffe
	.align		4
        /*0018*/ 	.word	0x00000000
	.align		4
        /*001c*/ 	.word	0xfffffffd
	.align		4
        /*0020*/ 	.word	0x00000000
	.align		4
        /*0024*/ 	.word	0xfffffffc


//--------------------- .nv.constant4             --------------------------
	.section	.nv.constant4,"a",@progbits
	.align	8
	.align		8
.nv.constant4:
        /*0000*/ 	.dword	__assertfail
	.align		8
        /*0008*/ 	.dword	__unnamed_1
	.align		8
        /*0010*/ 	.dword	__unnamed_2
	.align		8
        /*0018*/ 	.dword	_ZN39_INTERNAL_83acfac8_4_k_cu_3f5eea73_27974cuda3std3__45__cpo5beginE
	.align		8
        /*0020*/ 	.dword	_ZN39_INTERNAL_83acfac8_4_k_cu_3f5eea73_27974cuda3std3__45__cpo3endE
	.align		8
        /*0028*/ 	.dword	_ZN39_INTERNAL_83acfac8_4_k_cu_3f5eea73_27974cuda3std3__45__cpo6cbeginE
	.align		8
        /*0030*/ 	.dword	_ZN39_INTERNAL_83acfac8_4_k_cu_3f5eea73_27974cuda3std3__45__cpo4cendE
	.align		8
        /*0038*/ 	.dword	_ZN39_INTERNAL_83acfac8_4_k_cu_3f5eea73_27974cuda3std3__441_GLOBAL__N__83acfac8_4_k_cu_3f5eea73_27976ignoreE
	.align		8
        /*0040*/ 	.dword	_ZN39_INTERNAL_83acfac8_4_k_cu_3f5eea73_27974cuda3std3__419piecewise_constructE
	.align		8
        /*0048*/ 	.dword	_ZN39_INTERNAL_83acfac8_4_k_cu_3f5eea73_27974cuda3std3__48in_placeE
	.align		8
        /*0050*/ 	.dword	_ZN39_INTERNAL_83acfac8_4_k_cu_3f5eea73_27974cuda3std6ranges3__45__cpo4swapE
	.align		8
        /*0058*/ 	.dword	_ZN39_INTERNAL_83acfac8_4_k_cu_3f5eea73_27974cuda3std6ranges3__45__cpo9iter_moveE
	.align		8
        /*0060*/ 	.dword	_ZN39_INTERNAL_83acfac8_4_k_cu_3f5eea73_27974cute7productE
	.align		8
        /*0068*/ 	.dword	_ZN39_INTERNAL_83acfac8_4_k_cu_3f5eea73_27974cute1_E
	.align		8
        /*0070*/ 	.dword	$str$23
	.align		8
        /*0078*/ 	.dword	$str$24


//--------------------- .text._ZN7cutlass13device_kernelINS_4fmha6kernel13FmhaKernelTmaINS1_10collective15FmhaMainloopTmaINS_10bfloat16_tEfN4cute5tupleIJNS7_1CILi64EEENS9_ILi128EEENS9_ILi48EEEEEENS4_13DefaultFusionEJEEENS4_15FmhaFwdEpilogueIS6_fNS8_IJSA_SC_SB_EEEEEJEEEEEvNT_6ParamsE --------------------------
	.section	.text._ZN7cutlass13device_kernelINS_4fmha6kernel13FmhaKernelTmaINS1_10collective15FmhaMainloopTmaINS_10bfloat16_tEfN4cute5tupleIJNS7_1CILi64EEENS9_ILi128EEENS9_ILi48EEEEEENS4_13DefaultFusionEJEEENS4_15FmhaFwdEpilogueIS6_fNS8_IJSA_SC_SB_EEEEEJEEEEEvNT_6ParamsE,"ax",@progbits
	.align	128
.text._ZN7cutlass13device_kernelINS_4fmha6kernel13FmhaKernelTmaINS1_10collective15FmhaMainloopTmaINS_10bfloat16_tEfN4cute5tupleIJNS7_1CILi64EEENS9_ILi128EEENS9_ILi48EEEEEENS4_13DefaultFusionEJEEENS4_15FmhaFwdEpilogueIS6_fNS8_IJSA_SC_SB_EEEEEJEEEEEvNT_6ParamsE:
        .type           _ZN7cutlass13device_kernelINS_4fmha6kernel13FmhaKernelTmaINS1_10collective15FmhaMainloopTmaINS_10bfloat16_tEfN4cute5tupleIJNS7_1CILi64EEENS9_ILi128EEENS9_ILi48EEEEEENS4_13DefaultFusionEJEEENS4_15FmhaFwdEpilogueIS6_fNS8_IJSA_SC_SB_EEEEEJEEEEEvNT_6ParamsE,@function
        .size           _ZN7cutlass13device_kernelINS_4fmha6kernel13FmhaKernelTmaINS1_10collective15FmhaMainloopTmaINS_10bfloat16_tEfN4cute5tupleIJNS7_1CILi64EEENS9_ILi128EEENS9_ILi48EEEEEENS4_13DefaultFusionEJEEENS4_15FmhaFwdEpilogueIS6_fNS8_IJSA_SC_SB_EEEEEJEEEEEvNT_6ParamsE,(.L_x_78 - _ZN7cutlass13device_kernelINS_4fmha6kernel13FmhaKernelTmaINS1_10collective15FmhaMainloopTmaINS_10bfloat16_tEfN4cute5tupleIJNS7_1CILi64EEENS9_ILi128EEENS9_ILi48EEEEEENS4_13DefaultFusionEJEEENS4_15FmhaFwdEpilogueIS6_fNS8_IJSA_SC_SB_EEEEEJEEEEEvNT_6ParamsE)
        .other          _ZN7cutlass13device_kernelINS_4fmha6kernel13FmhaKernelTmaINS1_10collective15FmhaMainloopTmaINS_10bfloat16_tEfN4cute5tupleIJNS7_1CILi64EEENS9_ILi128EEENS9_ILi48EEEEEENS4_13DefaultFusionEJEEENS4_15FmhaFwdEpilogueIS6_fNS8_IJSA_SC_SB_EEEEEJEEEEEvNT_6ParamsE,@"STO_CUDA_ENTRY STV_DEFAULT"
_ZN7cutlass13device_kernelINS_4fmha6kernel13FmhaKernelTmaINS1_10collective15FmhaMainloopTmaINS_10bfloat16_tEfN4cute5tupleIJNS7_1CILi64EEENS9_ILi128EEENS9_ILi48EEEEEENS4_13DefaultFusionEJEEENS4_15FmhaFwdEpilogueIS6_fNS8_IJSA_SC_SB_EEEEEJEEEEEvNT_6ParamsE:
[----:B------:R-:W1:Y:S01]  /*0000*/  LDC R1, c[0x0][0x28] ;  /* 0x00000a00ff017b82 */ /* 0x000e620000000800 */
[----:B------:R-:W2:Y:S01]  /*0010*/  S2R R13, SR_TID.X ;  /* 0x00000000000d7919 */ /* 0x000ea20000002100 */
[----:B------:R-:W-:Y:S01]  /*0020*/  ELECT P0, URZ, PT ;  /* 0x00000000003f782f */ /* 0x000fe20003800000 */
[----:B------:R-:W-:Y:S01]  /*0030*/  BSSY B0, `(.L_x_0) ;  /* 0x0000010000007945 */ /* 0x000fe20003800000 */
[----:B--2---:R-:W-:-:S05]  /*0040*/  SHF.R.U32.HI R8, RZ, 0x5, R13 ;  /* 0x00000005ff087819 */ /* 0x004fca000001160d */
[----:B------:R-:W2:Y:S02]  /*0050*/  SHFL.IDX PT, R0, R8, RZ, 0x1f ;  /* 0x00001fff08007589 */ /* 0x000ea400000e0000 */
[----:B--2---:R-:W-:-:S13]  /*0060*/  ISETP.NE.OR P0, PT, R0, RZ, !P0 ;  /* 0x000000ff0000720c */ /* 0x004fda0004705670 */
[----:B-1----:R-:W-:Y:S05]  /*0070*/  @P0 BRA `(.L_x_1) ;  /* 0x00000000002c0947 */ /* 0x002fea0003800000 */
[----:B------:R-:W-:Y:S02]  /*0080*/  ULDC.64 UR4, c[0x0][0x198] ;  /* 0x0000660000047ab9 */ /* 0x000fe40000000a00 */
[----:B------:R-:W-:Y:S02]  /*0090*/  UIADD3 UR6, UP0, UR4, 0xf0, URZ ;  /* 0x000000f004067890 */ /* 0x000fe4000ff1e03f */
[----:B------:R-:W-:Y:S02]  /*00a0*/  UIADD3 UR8, UP1, UR4, 0x1f0, URZ ;  /* 0x000001f004087890 */ /* 0x000fe4000ff3e03f */
[----:B------:R-:W-:Y:S02]  /*00b0*/  UIADD3 UR4, UP2, UR4, 0x2f0, URZ ;  /* 0x000002f004047890 */ /* 0x000fe4000ff5e03f */
[----:B------:R-:W-:Y:S02]  /*00c0*/  UIADD3.X UR7, URZ, UR5, URZ, UP0, !UPT ;  /* 0x000000053f077290 */ /* 0x000fe400087fe43f */
[----:B------:R-:W-:-:S02]  /*00d0*/  UIADD3.X UR9, URZ, UR5, URZ, UP1, !UPT ;  /* 0x000000053f097290 */ /* 0x000fc40008ffe43f */
[----:B------:R-:W-:-:S05]  /*00e0*/  UIADD3.X UR5, URZ, UR5, URZ, UP2, !UPT ;  /* 0x000000053f057290 */ /* 0x000fca00097fe43f */
[----:B------:R1:W-:Y:S02]  /*00f0*/  UTMACCTL.PF [UR6] ;  /* 0x00000000060079b9 */ /* 0x0003e40008040000 */
[----:B------:R1:W-:Y:S02]  /*0100*/  UTMACCTL.PF [UR8] ;  /* 0x00000000080079b9 */ /* 0x0003e40008040000 */
[----:B------:R1:W-:Y:S02]  /*0110*/  UTMACCTL.PF [UR4] ;  /* 0x00000000040079b9 */ /* 0x0003e40008040000 */
[----:B-1----:R-:W-:Y:S01]  /*0120*/  NOP ;  /* 0x0000000000007918 */ /* 0x002fe20000000000 */
.L_x_1:
[----:B------:R-:W-:Y:S05]  /*0130*/  BSYNC B0 ;  /* 0x0000000000007941 */ /* 0x000fea0003800000 */
.L_x_0:
[----:B------:R-:W1:Y:S02]  /*0140*/  SHFL.IDX PT, R0, R8, RZ, 0x1f ;  /* 0x00001fff08007589 */ /* 0x000e6400000e0000 */
[----:B-1----:R-:W-:-:S13]  /*0150*/  ISETP.NE.AND P0, PT, R0, RZ, PT ;  /* 0x000000ff0000720c */ /* 0x002fda0003f05270 */
[----:B------:R-:W-:Y:S05]  /*0160*/  @P0 BRA `(.L_x_2) ;  /* 0x0000000000400947 */ /* 0x000fea0003800000 */
[----:B------:R-:W1:Y:S01]  /*0170*/  S2UR UR8, SR_CgaCtaId ;  /* 0x00000000000879c3 */ /* 0x000e620000008800 */
[----:B------:R-:W-:Y:S01]  /*0180*/  UMOV UR4, 0x400 ;  /* 0x0000040000047882 */ /* 0x000fe20000000000 */
[----:B------:R-:W-:Y:S01]  /*0190*/  UMOV UR5, 0x1 ;  /* 0x0000000100057882 */ /* 0x000fe20000000000 */
[----:B------:R-:W-:Y:S01]  /*01a0*/  UMOV UR6, 0x80 ;  /* 0x0000008000067882 */ /* 0x000fe20000000000 */
[----:B------:R-:W-:Y:S01]  /*01b0*/  ELECT P0, URZ, PT ;  /* 0x00000000003f782f */ /* 0x000fe20003800000 */
[----:B------:R-:W-:-:S04]  /*01c0*/  UIADD3 UR6, -UR6, 0x100000, URZ ;  /* 0x0010000006067890 */ /* 0x000fc8000fffe13f */
[----:B------:R-:W-:Y:S02]  /*01d0*/  USHF.L.U32 UR7, UR6, 0xb, URZ ;  /* 0x0000000b06077899 */ /* 0x000fe4000800063f */
[----:B------:R-:W-:Y:S02]  /*01e0*/  USHF.L.U32 UR6, UR6, 0x1, URZ ;  /* 0x0000000106067899 */ /* 0x000fe4000800063f */
[----:B-1----:R-:W-:Y:S02]  /*01f0*/  ULEA UR8, UR8, UR4, 0x18 ;  /* 0x0000000408087291 */ /* 0x002fe4000f8ec03f */
[----:B------:R-:W-:-:S04]  /*0200*/  UIADD3 UR4, -UR5, 0x100000, URZ ;  /* 0x0010000005047890 */ /* 0x000fc8000fffe13f */
[----:B------:R-:W-:Y:S02]  /*0210*/  USHF.L.U32 UR5, UR4, 0xb, URZ ;  /* 0x0000000b04057899 */ /* 0x000fe4000800063f */
[----:B------:R-:W-:Y:S01]  /*0220*/  USHF.L.U32 UR4, UR4, 0x1, URZ ;  /* 0x0000000104047899 */ /* 0x000fe2000800063f */
[----:B------:R-:W1:Y:S11]  /*0230*/  FENCE.VIEW.ASYNC.S ;  /* 0x00000000000073c6 */ /* 0x000e760000000000 */
[----:B-1----:R1:W2:Y:S01]  /*0240*/  SYNCS.EXCH.64 URZ, [UR8+0xd840], UR4 ;  /* 0x00d84004083f75b2 */ /* 0x0022a20008000100 */
[----:B------:R1:W3:Y:S01]  /*0250*/  SYNCS.EXCH.64 URZ, [UR8+0xd848], UR6 ;  /* 0x00d84806083f75b2 */ /* 0x0002e20008000100 */
[----:B------:R-:W-:Y:S01]  /*0260*/  NOP ;  /* 0x0000000000007918 */ /* 0x000fe20000000000 */
.L_x_2:
[----:B------:R-:W4:Y:S01]  /*0270*/  SHFL.IDX PT, R0, R8, RZ, 0x1f ;  /* 0x00001fff08007589 */ /* 0x000f2200000e0000 */
[----:B------:R-:W-:Y:S01]  /*0280*/  NOP ;  /* 0x0000000000007918 */ /* 0x000fe20000000000 */
[----:B----4-:R-:W-:-:S13]  /*0290*/  ISETP.NE.AND P0, PT, R0, RZ, PT ;  /* 0x000000ff0000720c */ /* 0x010fda0003f05270 */
[----:B------:R-:W-:Y:S05]  /*02a0*/  @P0 BRA `(.L_x_3) ;  /* 0x0000000000580947 */ /* 0x000fea0003800000 */
[----:B-1----:R-:W1:Y:S01]  /*02b0*/  S2UR UR5, SR_CgaCtaId ;  /* 0x00000000000579c3 */ /* 0x002e620000008800 */
[----:B------:R-:W-:Y:S01]  /*02c0*/  UMOV UR4, 0x400 ;  /* 0x0000040000047882 */ /* 0x000fe20000000000 */
[----:B------:R-:W-:Y:S01]  /*02d0*/  UMOV UR6, 0x1 ;  /* 0x0000000100067882 */ /* 0x000fe20000000000 */
[----:B------:R-:W-:Y:S01]  /*02e0*/  UMOV UR7, 0x80 ;  /* 0x0000008000077882 */ /* 0x000fe20000000000 */
[----:B------:R-:W-:Y:S01]  /*02f0*/  ELECT P0, URZ, PT ;  /* 0x00000000003f782f */ /* 0x000fe20003800000 */
[----:B-1----:R-:W-:Y:S02]  /*0300*/  ULEA UR8, UR5, UR4, 0x18 ;  /* 0x0000000405087291 */ /* 0x002fe4000f8ec03f */
[----:B------:R-:W-:-:S04]  /*0310*/  UIADD3 UR4, -UR6, 0x100000, URZ ;  /* 0x0010000006047890 */ /* 0x000fc8000fffe13f */
[----:B------:R-:W-:Y:S02]  /*0320*/  USHF.L.U32 UR5, UR4, 0xb, URZ ;  /* 0x0000000b04057899 */ /* 0x000fe4000800063f */
[----:B------:R-:W-:Y:S02]  /*0330*/  USHF.L.U32 UR4, UR4, 0x1, URZ ;  /* 0x0000000104047899 */ /* 0x000fe4000800063f */
[----:B------:R-:W-:-:S04]  /*0340*/  UIADD3 UR6, -UR7, 0x100000, URZ ;  /* 0x0010000007067890 */ /* 0x000fc8000fffe13f */
[----:B------:R-:W-:Y:S02]  /*0350*/  USHF.L.U32 UR7, UR6, 0xb, URZ ;  /* 0x0000000b06077899 */ /* 0x000fe4000800063f */
[----:B------:R-:W-:Y:S01]  /*0360*/  USHF.L.U32 UR6, UR6, 0x1, URZ ;  /* 0x0000000106067899 */ /* 0x000fe2000800063f */
[----:B------:R-:W1:Y:S03]  /*0370*/  FENCE.VIEW.ASYNC.S ;  /* 0x00000000000073c6 */ /* 0x000e660000000000 */
[----:B-1----:R4:W1:Y:S08]  /*0380*/  SYNCS.EXCH.64 URZ, [UR8+0xd800], UR4 ;  /* 0x00d80004083f75b2 */ /* 0x0028700008000100 */
[----:B------:R4:W1:Y:S01]  /*0390*/  SYNCS.EXCH.64 URZ, [UR8+0xd820], UR6 ;  /* 0x00d82006083f75b2 */ /* 0x0008620008000100 */
[----:B------:R4:W1:Y:S01]  /*03a0*/  SYNCS.EXCH.64 URZ, [UR8+0xd808], UR4 ;  /* 0x00d80804083f75b2 */ /* 0x0008620008000100 */
[----:B------:R4:W1:Y:S01]  /*03b0*/  SYNCS.EXCH.64 URZ, [UR8+0xd828], UR6 ;  /* 0x00d82806083f75b2 */ /* 0x0008620008000100 */
[----:B------:R4:W1:Y:S01]  /*03c0*/  SYNCS.EXCH.64 URZ, [UR8+0xd810], UR4 ;  /* 0x00d81004083f75b2 */ /* 0x0008620008000100 */
[----:B------:R4:W1:Y:S01]  /*03d0*/  SYNCS.EXCH.64 URZ, [UR8+0xd830], UR6 ;  /* 0x00d83006083f75b2 */ /* 0x0008620008000100 */
[----:B------:R4:W1:Y:S01]  /*03e0*/  SYNCS.EXCH.64 URZ, [UR8+0xd818], UR4 ;  /* 0x00d81804083f75b2 */ /* 0x0008620008000100 */
[----:B------:R4:W1:Y:S02]  /*03f0*/  SYNCS.EXCH.64 URZ, [UR8+0xd838], UR6 ;  /* 0x00d83806083f75b2 */ /* 0x0008640008000100 */
[----:B----4-:R-:W-:Y:S01]  /*0400*/  NOP ;  /* 0x0000000000007918 */ /* 0x010fe20000000000 */
.L_x_3:
        /* <DEDUP_REMOVED lines=22> */
[----:B------:R4:W1:Y:S02]  /*0570*/  SYNCS.EXCH.64 URZ, [UR8+0xd878], UR6 ;  /* 0x00d87806083f75b2 */ /* 0x0008640008000100 */
[----:B----4-:R-:W-:Y:S01]  /*0580*/  NOP ;  /* 0x0000000000007918 */ /* 0x010fe20000000000 */
.L_x_4:
[----:B------:R-:W4:Y:S01]  /*0590*/  SHFL.IDX PT, R8, R8, RZ, 0x1f ;  /* 0x00001fff08087589 */ /* 0x000f2200000e0000 */
[----:B------:R-:W-:Y:S01]  /*05a0*/  ELECT P0, URZ, PT ;  /* 0x00000000003f782f */ /* 0x000fe20003800000 */
[----:B------:R-:W-:Y:S01]  /*05b0*/  NOP ;  /* 0x0000000000007918 */ /* 0x000fe20000000000 */
[----:B------:R-:W4:Y:S01]  /*05c0*/  S2UR UR36, SR_CTAID.Y ;  /* 0x00000000002479c3 */ /* 0x000f220000002600 */
[----:B------:R-:W-:Y:S01]  /*05d0*/  BSSY B0, `(.L_x_5) ;  /* 0x0000030000007945 */ /* 0x000fe20003800000 */
[----:B------:R-:W-:Y:S02]  /*05e0*/  MOV R7, RZ ;  /* 0x000000ff00077202 */ /* 0x000fe40000000f00 */
[----:B------:R-:W-:-:S04]  /*05f0*/  LOP3.LUT R16, R13, 0x7f, RZ, 0xc0, !PT ;  /* 0x0000007f0d107812 */ /* 0x000fc800078ec0ff */
[----:B------:R-:W4:Y:S08]  /*0600*/  S2UR UR37, SR_CTAID.Z ;  /* 0x00000000002579c3 */ /* 0x000f300000002700 */
[----:B-123--:R-:W-:Y:S01]  /*0610*/  BAR.SYNC.DEFER_BLOCKING 0x0 ;  /* 0x0000000000007b1d */ /* 0x00efe20000010000 */
[----:B----4-:R-:W-:-:S13]  /*0620*/  ISETP.EQ.AND P1, PT, R8, RZ, P0 ;  /* 0x000000ff0800720c */ /* 0x010fda0000722270 */
[----:B------:R-:W-:Y:S05]  /*0630*/  @!P1 BRA `(.L_x_6) ;  /* 0x0000000000a49947 */ /* 0x000fea0003800000 */
[----:B------:R-:W1:Y:S01]  /*0640*/  S2R R3, SR_CgaCtaId ;  /* 0x0000000000037919 */ /* 0x000e620000008800 */
[----:B------:R-:W-:Y:S02]  /*0650*/  MOV R0, 0x400 ;  /* 0x0000040000007802 */ /* 0x000fe40000000f00 */
[----:B------:R-:W-:Y:S02]  /*0660*/  MOV R2, 0x1 ;  /* 0x0000000100027802 */ /* 0x000fe40000000f00 */
[----:B------:R-:W-:Y:S02]  /*0670*/  ISETP.NE.AND P3, PT, R16, RZ, PT ;  /* 0x000000ff1000720c */ /* 0x000fe40003f65270 */
[----:B------:R-:W-:Y:S02]  /*0680*/  SHF.L.U32 R2, R2, 0x1f, RZ ;  /* 0x0000001f02027819 */ /* 0x000fe400000006ff */
[----:B-1----:R-:W-:Y:S02]  /*0690*/  LEA R3, R3, R0, 0x18 ;  /* 0x0000000003037211 */ /* 0x002fe400078ec0ff */
[----:B------:R-:W1:Y:S02]  /*06a0*/  S2R R0, SR_CTAID.X ;  /* 0x0000000000007919 */ /* 0x000e640000002500 */
[----:B------:R-:W2:Y:S02]  /*06b0*/  SYNCS.PHASECHK.TRANS64.TRYWAIT P2, [R3+URZ+0xd848], R2 ;  /* 0x00d84802030075a7 */ /* 0x000ea4000804017f */
[----:B-12---:R-:W-:Y:S05]  /*06c0*/  @!P2 BRA `(.L_x_7) ;  /* 0x00000080006ca947 */ /* 0x006fea0003800000 */
.L_x_61:
[----:B------:R-:W-:Y:S01]  /*06d0*/  IMAD.SHL.U32 R0, R0, 0x40, RZ ;  /* 0x0000004000007824 */ /* 0x000fe200078e00ff */
[----:B------:R-:W-:Y:S06]  /*06e0*/  @P3 BRA `(.L_x_8) ;  /* 0x0000000000143947 */ /* 0x000fec0003800000 */
[----:B------:R-:W-:Y:S02]  /*06f0*/  LOP3.LUT P2, RZ, R13, 0x1f, RZ, 0xc0, !PT ;  /* 0x0000001f0dff7812 */ /* 0x000fe4000784c0ff */
[----:B-1----:R-:W-:-:S04]  /*0700*/  MOV R2, 0x1800 ;  /* 0x0000180000027802 */ /* 0x002fc80000000f00 */
[----:B------:R2:W-:Y:S07]  /*0710*/  SYNCS.ARRIVE.TRANS64 RZ, [R3+URZ+0xd840], R2 ;  /* 0x00d8400203ff79a7 */ /* 0x0005ee000800003f */
[----:B------:R-:W-:Y:S05]  /*0720*/  @!P2 BRA `(.L_x_8) ;  /* 0x000000000004a947 */ /* 0x000fea0003800000 */
[----:B------:R-:W-:Y:S01]  /*0730*/  BPT.TRAP 0x1 ;  /* 0x000000040000795c */ /* 0x000fe20000300000 */
.L_x_8:
[----:B------:R-:W-:Y:S01]  /*0740*/  R2UR UR8, R3 ;  /* 0x00000000030872ca */ /* 0x000fe200000e0000 */
[----:B------:R-:W-:Y:S01]  /*0750*/  ULDC.64 UR4, c[0x0][0x198] ;  /* 0x0000660000047ab9 */ /* 0x000fe20000000a00 */
[----:B------:R-:W-:Y:S01]  /*0760*/  R2UR UR11, R0 ;  /* 0x00000000000b72ca */ /* 0x000fe200000e0000 */
[----:B------:R-:W-:Y:S01]  /*0770*/  UIADD3 UR4, UP0, UR4, 0xf0, URZ ;  /* 0x000000f004047890 */ /* 0x000fe2000ff1e03f */
[----:B------:R-:W-:Y:S01]  /*0780*/  UMOV UR6, 0x0 ;  /* 0x0000000000067882 */ /* 0x000fe20000000000 */
[----:B------:R-:W-:Y:S02]  /*0790*/  UMOV UR7, 0x10000000 ;  /* 0x1000000000077882 */ /* 0x000fe40000000000 */
[----:B------:R-:W-:Y:S01]  /*07a0*/  UIADD3.X UR5, URZ, UR5, URZ, UP0, !UPT ;  /* 0x000000053f057290 */ /* 0x000fe200087fe43f */
[----:B------:R-:W-:Y:S01]  /*07b0*/  UMOV UR10, URZ ;  /* 0x0000003f000a7c82 */ /* 0x000fe20008000000 */
[----:B------:R-:W-:Y:S01]  /*07c0*/  UMOV UR12, UR36 ;  /* 0x00000024000c7c82 */ /* 0x000fe20008000000 */
[----:B------:R-:W-:Y:S01]  /*07d0*/  UMOV UR13, UR37 ;  /* 0x00000025000d7c82 */ /* 0x000fe20008000000 */
[----:B------:R-:W-:-:S02]  /*07e0*/  UMOV UR18, 0x10 ;  /* 0x0000001000127882 */ /* 0x000fc40000000000 */
[----:B------:R-:W-:Y:S02]  /*07f0*/  UIADD3 UR9, UR8, 0xd840, URZ ;  /* 0x0000d84008097890 */ /* 0x000fe4000fffe03f */
[----:B------:R-:W-:Y:S02]  /*0800*/  UIADD3 UR16, UR8, 0x800, URZ ;  /* 0x0000080008107890 */ /* 0x000fe4000fffe03f */
[----:B------:R-:W-:Y:S01]  /*0810*/  UIADD3 UR32, UR8, 0x1000, URZ ;  /* 0x0000100008207890 */ /* 0x000fe2000fffe03f */
[----:B------:R-:W-:Y:S01]  /*0820*/  UMOV UR20, UR36 ;  /* 0x0000002400147c82 */ /* 0x000fe20008000000 */
[----:B------:R-:W-:Y:S01]  /*0830*/  UMOV UR21, UR37 ;  /* 0x0000002500157c82 */ /* 0x000fe20008000000 */
[----:B------:R-:W-:Y:S01]  /*0840*/  UMOV UR19, UR11 ;  /* 0x0000000b00137c82 */ /* 0x000fe20008000000 */
[----:B------:R-:W-:Y:S01]  /*0850*/  UMOV UR17, UR9 ;  /* 0x0000000900117c82 */ /* 0x000fe20008000000 */
[----:B------:R-:W-:Y:S01]  /*0860*/  UMOV UR34, 0x20 ;  /* 0x0000002000227882 */ /* 0x000fe20000000000 */
[----:B------:R-:W-:Y:S01]  /*0870*/  UMOV UR35, UR11 ;  /* 0x0000000b00237c82 */ /* 0x000fe20008000000 */
[----:B------:R3:W-:Y:S01]  /*0880*/  UTMALDG.4D [UR8], [UR4], desc[UR6] ;  /* 0x00000608040075b4 */ /* 0x0007e20008019000 */
[----:B------:R-:W-:Y:S01]  /*0890*/  UMOV UR33, UR9 ;  /* 0x0000000900217c82 */ /* 0x000fe20008000000 */
[----:B------:R3:W-:Y:S01]  /*08a0*/  UTMALDG.4D [UR16], [UR4], desc[UR6] ;  /* 0x00000610040075b4 */ /* 0x0007e20008019000 */
[----:B------:R3:W-:Y:S02]  /*08b0*/  UTMALDG.4D [UR32], [UR4], desc[UR6] ;  /* 0x00000620040075b4 */ /* 0x0007e40008019000 */
[----:B---3--:R-:W-:Y:S01]  /*08c0*/  NOP ;  /* 0x0000000000007918 */ /* 0x008fe20000000000 */
.L_x_6:
[----:B------:R-:W-:Y:S05]  /*08d0*/  BSYNC B0 ;  /* 0x0000000000007941 */ /* 0x000fea0003800000 */
.L_x_5:
[----:B------:R-:W3:Y:S01]  /*08e0*/  LDC R10, c[0x0][0x28c] ;  /* 0x0000a300ff0a7b82 */ /* 0x000ee20000000800 */
[----:B------:R-:W-:Y:S01]  /*08f0*/  BSSY B0, `(.L_x_9) ;  /* 0x00000c8000007945 */ /* 0x000fe20003800000 */
[----:B------:R-:W-:Y:S01]  /*0900*/  MOV R4, 0x1 ;  /* 0x0000000100047802 */ /* 0x000fe20000000f00 */
[----:B------:R-:W-:Y:S02]  /*0910*/  IMAD.MOV.U32 R5, RZ, RZ, RZ ;  /* 0x000000ffff057224 */ /* 0x000fe400078e00ff */
[----:B---3--:R-:W-:-:S05]  /*0920*/  VIADD R0, R10, 0x7f ;  /* 0x0000007f0a007836 */ /* 0x008fca0000000000 */
[----:B-12---:R-:W-:-:S04]  /*0930*/  SHF.R.S32.HI R3, RZ, 0x1f, R0 ;  /* 0x0000001fff037819 */ /* 0x006fc80000011400 */
[----:B------:R-:W-:-:S04]  /*0940*/  LEA.HI R3, R3, R0, RZ, 0x7 ;  /* 0x0000000003037211 */ /* 0x000fc800078f38ff */
[----:B------:R-:W-:-:S04]  /*0950*/  SHF.R.S32.HI R12, RZ, 0x7, R3 ;  /* 0x00000007ff0c7819 */ /* 0x000fc80000011403 */
[----:B------:R-:W-:Y:S01]  /*0960*/  SHF.L.U32 R6, R12, 0x1, RZ ;  /* 0x000000010c067819 */ /* 0x000fe200000006ff */
[----:B------:R-:W-:Y:S06]  /*0970*/  @!P1 BRA `(.L_x_10) ;  /* 0x0000000800fc9947 */ /* 0x000fec0003800000 */
[----:B------:R-:W-:Y:S01]  /*0980*/  ISETP.GE.AND P1, PT, R10, 0x1, PT ;  /* 0x000000010a00780c */ /* 0x000fe20003f26270 */
[----:B------:R-:W-:Y:S01]  /*0990*/  IMAD.MOV.U32 R5, RZ, RZ, RZ ;  /* 0x000000ffff057224 */ /* 0x000fe200078e00ff */
[----:B------:R-:W-:Y:S02]  /*09a0*/  LOP3.LUT R9, R13, 0x1f, RZ, 0xc0, !PT ;  /* 0x0000001f0d097812 */ /* 0x000fe400078ec0ff */
[----:B------:R-:W-:-:S09]  /*09b0*/  MOV R7, RZ ;  /* 0x000000ff00077202 */ /* 0x000fd20000000f00 */
[----:B------:R-:W-:Y:S05]  /*09c0*/  @!P1 BRA `(.L_x_11) ;  /* 0x0000000400549947 */ /* 0x000fea0003800000 */
[----:B------:R-:W1:Y:S01]  /*09d0*/  S2R R3, SR_CgaCtaId ;  /* 0x0000000000037919 */ /* 0x000e620000008800 */
[----:B------:R-:W-:Y:S02]  /*09e0*/  MOV R0, 0x400 ;  /* 0x0000040000007802 */ /* 0x000fe40000000f00 */
[----:B------:R-:W-:Y:S02]  /*09f0*/  MOV R2, 0x1 ;  /* 0x0000000100027802 */ /* 0x000fe40000000f00 */
[----:B------:R-:W-:Y:S02]  /*0a00*/  ISETP.NE.AND P2, PT, R16, RZ, PT ;  /* 0x000000ff1000720c */ /* 0x000fe40003f45270 */
[----:B-1----:R-:W-:Y:S02]  /*0a10*/  LEA R3, R3, R0, 0x18 ;  /* 0x0000000003037211 */ /* 0x002fe400078ec0ff */
[----:B------:R-:W-:-:S04]  /*0a20*/  SHF.L.U32 R0, R2, 0x1f, RZ ;  /* 0x0000001f02007819 */ /* 0x000fc800000006ff */
[----:B------:R-:W1:Y:S02]  /*0a30*/  SYNCS.PHASECHK.TRANS64.TRYWAIT P1, [R3+URZ+0xd820], R0 ;  /* 0x00d82000030075a7 */ /* 0x000e64000802017f */
[----:B-1----:R-:W-:Y:S05]  /*0a40*/  @!P1 BRA `(.L_x_12) ;  /* 0x0000007c00a09947 */ /* 0x002fea0003800000 */
.L_x_62:
[----:B------:R-:W-:Y:S01]  /*0a50*/  MOV R5, 0x1 ;  /* 0x0000000100057802 */ /* 0x000fe20000000f00 */
[----:B------:R-:W-:Y:S06]  /*0a60*/  @P2 BRA `(.L_x_13) ;  /* 0x0000000000142947 */ /* 0x000fec0003800000 */
[----:B------:R-:W-:Y:S01]  /*0a70*/  ISETP.NE.AND P1, PT, R9, RZ, PT ;  /* 0x000000ff0900720c */ /* 0x000fe20003f25270 */
[----:B-1----:R-:W-:-:S04]  /*0a80*/  IMAD.MOV.U32 R0, RZ, RZ, 0x3000 ;  /* 0x00003000ff007424 */ /* 0x002fc800078e00ff */
[----:B------:R2:W-:Y:S08]  /*0a90*/  SYNCS.ARRIVE.TRANS64 RZ, [R3+URZ+0xd800], R0 ;  /* 0x00d8000003ff79a7 */ /* 0x0005f0000800003f */
[----:B------:R-:W-:Y:S05]  /*0aa0*/  @!P1 BRA `(.L_x_13) ;  /* 0x0000000000049947 */ /* 0x000fea0003800000 */
[----:B------:R-:W-:Y:S01]  /*0ab0*/  BPT.TRAP 0x1 ;  /* 0x000000040000795c */ /* 0x000fe20000300000 */
.L_x_13:
[----:B------:R-:W3:Y:S01]  /*0ac0*/  S2R R7, SR_CgaCtaId ;  /* 0x0000000000077919 */ /* 0x000ee20000008800 */
[----:B------:R-:W-:Y:S01]  /*0ad0*/  R2UR UR32, R3 ;  /* 0x00000000032072ca */ /* 0x000fe200000e0000 */
[----:B------:R-:W-:Y:S01]  /*0ae0*/  ULDC.64 UR4, c[0x0][0x198] ;  /* 0x0000660000047ab9 */ /* 0x000fe20000000a00 */
[----:B-12---:R-:W-:Y:S01]  /*0af0*/  MOV R0, 0x400 ;  /* 0x0000040000007802 */ /* 0x006fe20000000f00 */
[----:B------:R-:W-:Y:S01]  /*0b00*/  UIADD3 UR4, UP0, UR4, 0x1f0, URZ ;  /* 0x000001f004047890 */ /* 0x000fe2000ff1e03f */
[----:B------:R-:W-:Y:S01]  /*0b10*/  MOV R3, 0x1 ;  /* 0x0000000100037802 */ /* 0x000fe20000000f00 */
[----:B------:R-:W-:Y:S01]  /*0b20*/  UMOV UR19, URZ ;  /* 0x0000003f00137c82 */ /* 0x000fe20008000000 */
[----:B------:R-:W-:Y:S01]  /*0b30*/  UMOV UR6, 0x0 ;  /* 0x0000000000067882 */ /* 0x000fe20000000000 */
[----:B------:R-:W-:Y:S01]  /*0b40*/  UIADD3.X UR5, URZ, UR5, URZ, UP0, !UPT ;  /* 0x000000053f057290 */ /* 0x000fe200087fe43f */
[----:B------:R-:W-:Y:S01]  /*0b50*/  SHF.L.U32 R3, R3, 0x1f, RZ ;  /* 0x0000001f03037819 */ /* 0x000fe200000006ff */
[----:B------:R-:W-:Y:S01]  /*0b60*/  UMOV UR7, 0x10000000 ;  /* 0x1000000000077882 */ /* 0x000fe20000000000 */
[----:B------:R-:W-:Y:S01]  /*0b70*/  UMOV UR18, URZ ;  /* 0x0000003f00127c82 */ /* 0x000fe20008000000 */
[----:B------:R-:W-:Y:S01]  /*0b80*/  UMOV UR20, UR36 ;  /* 0x0000002400147c82 */ /* 0x000fe20008000000 */
[----:B------:R-:W-:Y:S01]  /*0b90*/  UMOV UR21, UR37 ;  /* 0x0000002500157c82 */ /* 0x000fe20008000000 */
[----:B------:R-:W-:Y:S01]  /*0ba0*/  UIADD3 UR16, UR32, 0x1800, URZ ;  /* 0x0000180020107890 */ /* 0x000fe2000fffe03f */
[----:B------:R-:W-:Y:S01]  /*0bb0*/  ISETP.NE.AND P2, PT, R16, RZ, PT ;  /* 0x000000ff1000720c */ /* 0x000fe20003f45270 */
[----:B------:R-:W-:-:S02]  /*0bc0*/  UIADD3 UR17, UR32, 0xd800, URZ ;  /* 0x0000d80020117890 */ /* 0x000fc4000fffe03f */
[----:B------:R-:W-:Y:S02]  /*0bd0*/  UIADD3 UR8, UR32, 0x2800, URZ ;  /* 0x0000280020087890 */ /* 0x000fe4000fffe03f */
[----:B------:R-:W-:Y:S01]  /*0be0*/  UIADD3 UR32, UR32, 0x3800, URZ ;  /* 0x0000380020207890 */ /* 0x000fe2000fffe03f */
[----:B------:R-:W-:Y:S01]  /*0bf0*/  UMOV UR10, 0x10 ;  /* 0x00000010000a7882 */ /* 0x000fe20000000000 */
        /* <DEDUP_REMOVED lines=8> */
[----:B---3--:R-:W-:-:S04]  /*0c80*/  LEA R2, R7, R0, 0x18 ;  /* 0x0000000007027211 */ /* 0x008fc800078ec0ff */
[----:B------:R-:W-:Y:S01]  /*0c90*/  LEA R0, R5, R2, 0x3 ;  /* 0x0000000205007211 */ /* 0x000fe200078e18ff */
[----:B------:R1:W-:Y:S01]  /*0ca0*/  UTMALDG.4D [UR8], [UR4], desc[UR6] ;  /* 0x00000608040075b4 */ /* 0x0003e20008019000 */
[----:B------:R1:W-:Y:S02]  /*0cb0*/  UTMALDG.4D [UR32], [UR4], desc[UR6] ;  /* 0x00000620040075b4 */ /* 0x0003e40008019000 */
[----:B------:R-:W2:Y:S02]  /*0cc0*/  SYNCS.PHASECHK.TRANS64.TRYWAIT P1, [R0+URZ+0xd820], R3 ;  /* 0x00d82003000075a7 */ /* 0x000ea4000802017f */
[----:B-12---:R-:W-:Y:S05]  /*0cd0*/  @!P1 BRA `(.L_x_14) ;  /* 0x0000007c00109947 */ /* 0x006fea0003800000 */
.L_x_63:
[----:B------:R-:W-:Y:S01]  /*0ce0*/  IMAD.MOV.U32 R7, RZ, RZ, 0x1 ;  /* 0x00000001ff077424 */ /* 0x000fe200078e00ff */
[----:B------:R-:W-:Y:S06]  /*0cf0*/  @P2 BRA `(.L_x_15) ;  /* 0x0000000000142947 */ /* 0x000fec0003800000 */
[----:B------:R-:W-:Y:S02]  /*0d00*/  ISETP.NE.AND P1, PT, R9, RZ, PT ;  /* 0x000000ff0900720c */ /* 0x000fe40003f25270 */
[----:B-1----:R-:W-:-:S04]  /*0d10*/  MOV R3, 0x3000 ;  /* 0x0000300000037802 */ /* 0x002fc80000000f00 */
[----:B------:R2:W-:Y:S07]  /*0d20*/  SYNCS.ARRIVE.TRANS64 RZ, [R0+URZ+0xd800], R3 ;  /* 0x00d8000300ff79a7 */ /* 0x0005ee000800003f */
[----:B------:R-:W-:Y:S05]  /*0d30*/  @!P1 BRA `(.L_x_15) ;  /* 0x0000000000049947 */ /* 0x000fea0003800000 */
[----:B------:R-:W-:Y:S01]  /*0d40*/  BPT.TRAP 0x1 ;  /* 0x000000040000795c */ /* 0x000fe20000300000 */
.L_x_15:
[C---:B------:R-:W-:Y:S01]  /*0d50*/  IMAD R2, R5.reuse, 0x3000, R2 ;  /* 0x0000300005027824 */ /* 0x040fe200078e0202 */
[----:B------:R-:W-:Y:S01]  /*0d60*/  R2UR UR17, R0 ;  /* 0x00000000001172ca */ /* 0x000fe200000e0000 */
[----:B------:R-:W-:Y:S01]  /*0d70*/  ULDC.64 UR4, c[0x0][0x198] ;  /* 0x0000660000047ab9 */ /* 0x000fe20000000a00 */
[----:B------:R-:W-:Y:S01]  /*0d80*/  UMOV UR19, URZ ;  /* 0x0000003f00137c82 */ /* 0x000fe20008000000 */
[----:B------:R-:W-:Y:S01]  /*0d90*/  UIADD3 UR4, UP0, UR4, 0x2f0, URZ ;  /* 0x000002f004047890 */ /* 0x000fe2000ff1e03f */
[----:B------:R-:W-:Y:S01]  /*0da0*/  R2UR UR32, R2 ;  /* 0x00000000022072ca */ /* 0x000fe200000e0000 */
[----:B------:R-:W-:Y:S01]  /*0db0*/  UMOV UR6, 0x0 ;  /* 0x0000000000067882 */ /* 0x000fe20000000000 */
[----:B------:R-:W-:Y:S01]  /*0dc0*/  UMOV UR7, 0x10000000 ;  /* 0x1000000000077882 */ /* 0x000fe20000000000 */
[----:B------:R-:W-:Y:S01]  /*0dd0*/  UIADD3.X UR5, URZ, UR5, URZ, UP0, !UPT ;  /* 0x000000053f057290 */ /* 0x000fe200087fe43f */
[----:B------:R-:W-:Y:S01]  /*0de0*/  IADD3 R5, R5, 0x1, RZ ;  /* 0x0000000105057810 */ /* 0x000fe20007ffe0ff */
[----:B------:R-:W-:Y:S01]  /*0df0*/  UMOV UR18, URZ ;  /* 0x0000003f00127c82 */ /* 0x000fe20008000000 */
[----:B------:R-:W-:Y:S01]  /*0e00*/  UMOV UR20, UR36 ;  /* 0x0000002400147c82 */ /* 0x000fe20008000000 */
[----:B------:R-:W-:Y:S01]  /*0e10*/  UMOV UR21, UR37 ;  /* 0x0000002500157c82 */ /* 0x000fe20008000000 */
[----:B------:R-:W-:Y:S01]  /*0e20*/  UMOV UR10, 0x10 ;  /* 0x00000010000a7882 */ /* 0x000fe20000000000 */
[----:B------:R-:W-:Y:S01]  /*0e30*/  UIADD3 UR17, UR17, 0xd800, URZ ;  /* 0x0000d80011117890 */ /* 0x000fe2000fffe03f */
[----:B------:R-:W-:Y:S01]  /*0e40*/  UMOV UR12, UR36 ;  /* 0x00000024000c7c82 */ /* 0x000fe20008000000 */
[----:B------:R-:W-:-:S02]  /*0e50*/  UMOV UR13, UR37 ;  /* 0x00000025000d7c82 */ /* 0x000fc40008000000 */
[----:B------:R-:W-:Y:S02]  /*0e60*/  UIADD3 UR16, UR32, 0x1800, URZ ;  /* 0x0000180020107890 */ /* 0x000fe4000fffe03f */
[----:B------:R-:W-:Y:S02]  /*0e70*/  UIADD3 UR8, UR32, 0x2800, URZ ;  /* 0x0000280020087890 */ /* 0x000fe4000fffe03f */
[----:B------:R-:W-:Y:S01]  /*0e80*/  UIADD3 UR32, UR32, 0x3800, URZ ;  /* 0x0000380020207890 */ /* 0x000fe2000fffe03f */
[----:B------:R-:W-:Y:S01]  /*0e90*/  UMOV UR11, UR19 ;  /* 0x00000013000b7c82 */ /* 0x000fe20008000000 */
[----:B------:R-:W-:Y:S01]  /*0ea0*/  UMOV UR9, UR17 ;  /* 0x0000001100097c82 */ /* 0x000fe20008000000 */
[----:B------:R-:W-:Y:S01]  /*0eb0*/  UMOV UR34, 0x20 ;  /* 0x0000002000227882 */ /* 0x000fe20000000000 */
[----:B------:R-:W-:Y:S01]  /*0ec0*/  UMOV UR35, UR19 ;  /* 0x0000001300237c82 */ /* 0x000fe20008000000 */
[----:B------:R3:W-:Y:S01]  /*0ed0*/  UTMALDG.4D [UR16], [UR4], desc[UR6] ;  /* 0x00000610040075b4 */ /* 0x0007e20008019000 */
[----:B------:R-:W-:Y:S01]  /*0ee0*/  UMOV UR33, UR17 ;  /* 0x0000001100217c82 */ /* 0x000fe20008000000 */
[----:B------:R3:W-:Y:S02]  /*0ef0*/  UTMALDG.4D [UR8], [UR4], desc[UR6] ;  /* 0x00000608040075b4 */ /* 0x0007e40008019000 */
[----:B------:R3:W-:Y:S02]  /*0f00*/  UTMALDG.4D [UR32], [UR4], desc[UR6] ;  /* 0x00000620040075b4 */ /* 0x0007e40008019000 */
[----:B---3--:R-:W-:Y:S01]  /*0f10*/  NOP ;  /* 0x0000000000007918 */ /* 0x008fe20000000000 */
.L_x_11:
[----:B------:R-:W-:Y:S01]  /*0f20*/  ISETP.GE.AND P1, PT, R10, 0x81, PT ;  /* 0x000000810a00780c */ /* 0x000fe20003f26270 */
[----:B------:R-:W-:-:S12]  /*0f30*/  IMAD.MOV.U32 R4, RZ, RZ, 0x1 ;  /* 0x00000001ff047424 */ /* 0x000fd800078e00ff */
[----:B------:R-:W-:Y:S05]  /*0f40*/  @!P1 BRA `(.L_x_16) ;  /* 0x0000000400849947 */ /* 0x000fea0003800000 */
[----:B-12---:R-:W1:Y:S01]  /*0f50*/  S2R R3, SR_CgaCtaId ;  /* 0x0000000000037919 */ /* 0x006e620000008800 */
[----:B------:R-:W-:Y:S02]  /*0f60*/  MOV R0, 0x400 ;  /* 0x0000040000007802 */ /* 0x000fe40000000f00 */
[----:B------:R-:W-:Y:S02]  /*0f70*/  MOV R2, 0x1 ;  /* 0x0000000100027802 */ /* 0x000fe40000000f00 */
[----:B------:R-:W-:Y:S02]  /*0f80*/  ISETP.NE.AND P2, PT, R16, RZ, PT ;  /* 0x000000ff1000720c */ /* 0x000fe40003f45270 */
[----:B-1----:R-:W-:Y:S02]  /*0f90*/  LEA R0, R3, R0, 0x18 ;  /* 0x0000000003007211 */ /* 0x002fe400078ec0ff */
[----:B------:R-:W-:Y:S02]  /*0fa0*/  SHF.L.U32 R3, R2, 0x1f, RZ ;  /* 0x0000001f02037819 */ /* 0x000fe400000006ff */
[----:B------:R-:W-:-:S04]  /*0fb0*/  LEA R2, R5, R0, 0x3 ;  /* 0x0000000005027211 */ /* 0x000fc800078e18ff */
[----:B------:R-:W1:Y:S02]  /*0fc0*/  SYNCS.PHASECHK.TRANS64.TRYWAIT P1, [R2+URZ+0xd820], R3 ;  /* 0x00d82003020075a7 */ /* 0x000e64000802017f */
[----:B-1----:R-:W-:Y:S05]  /*0fd0*/  @!P1 BRA `(.L_x_17) ;  /* 0x0000007800649947 */ /* 0x002fea0003800000 */
.L_x_64:
[----:B------:R-:W-:Y:S05]  /*0fe0*/  @P2 BRA `(.L_x_18) ;  /* 0x0000000000142947 */ /* 0x000fea0003800000 */
[----:B------:R-:W-:Y:S01]  /*0ff0*/  ISETP.NE.AND P1, PT, R9, RZ, PT ;  /* 0x000000ff0900720c */ /* 0x000fe20003f25270 */
[----:B-1----:R-:W-:-:S04]  /*1000*/  IMAD.MOV.U32 R3, RZ, RZ, 0x3000 ;  /* 0x00003000ff037424 */ /* 0x002fc800078e00ff */
[----:B------:R2:W-:Y:S08]  /*1010*/  SYNCS.ARRIVE.TRANS64 RZ, [R2+URZ+0xd800], R3 ;  /* 0x00d8000302ff79a7 */ /* 0x0005f0000800003f */
[----:B------:R-:W-:Y:S05]  /*1020*/  @!P1 BRA `(.L_x_18) ;  /* 0x0000000000049947 */ /* 0x000fea0003800000 */
[----:B------:R-:W-:Y:S01]  /*1030*/  BPT.TRAP 0x1 ;  /* 0x000000040000795c */ /* 0x000fe20000300000 */
.L_x_18:
[----:B-12---:R-:W1:Y:S01]  /*1040*/  S2R R3, SR_CgaCtaId ;  /* 0x0000000000037919 */ /* 0x006e620000008800 */
[----:B------:R-:W-:Y:S01]  /*1050*/  IMAD R0, R5, 0x3000, R0 ;  /* 0x0000300005007824 */ /* 0x000fe200078e0200 */
[----:B------:R-:W-:Y:S01]  /*1060*/  R2UR UR17, R2 ;  /* 0x00000000021172ca */ /* 0x000fe200000e0000 */
[----:B------:R-:W-:Y:S01]  /*1070*/  ULDC.64 UR4, c[0x0][0x198] ;  /* 0x0000660000047ab9 */ /* 0x000fe20000000a00 */
[----:B------:R-:W-:Y:S01]  /*1080*/  R2UR UR19, R7 ;  /* 0x00000000071372ca */ /* 0x000fe200000e0000 */
[----:B------:R-:W-:Y:S01]  /*1090*/  UIADD3 UR4, UP0, UR4, 0x1f0, URZ ;  /* 0x000001f004047890 */ /* 0x000fe2000ff1e03f */
[----:B------:R-:W-:Y:S01]  /*10a0*/  R2UR UR32, R0 ;  /* 0x00000000002072ca */ /* 0x000fe200000e0000 */
[----:B------:R-:W-:Y:S01]  /*10b0*/  UMOV UR6, 0x0 ;  /* 0x0000000000067882 */ /* 0x000fe20000000000 */
[----:B------:R-:W-:Y:S01]  /*10c0*/  IADD3 R5, R5, 0x1, RZ ;  /* 0x0000000105057810 */ /* 0x000fe20007ffe0ff */
[----:B------:R-:W-:Y:S01]  /*10d0*/  UIADD3.X UR5, URZ, UR5, URZ, UP0, !UPT ;  /* 0x000000053f057290 */ /* 0x000fe200087fe43f */
[----:B------:R-:W-:Y:S01]  /*10e0*/  MOV R0, 0x400 ;  /* 0x0000040000007802 */ /* 0x000fe20000000f00 */
[----:B------:R-:W-:Y:S01]  /*10f0*/  UMOV UR7, 0x10000000 ;  /* 0x1000000000077882 */ /* 0x000fe20000000000 */
[C---:B------:R-:W-:Y:S01]  /*1100*/  ISETP.NE.AND P2, PT, R5.reuse, 0x4, PT ;  /* 0x000000040500780c */ /* 0x040fe20003f45270 */
[----:B------:R-:W-:Y:S01]  /*1110*/  UMOV UR18, URZ ;  /* 0x0000003f00127c82 */ /* 0x000fe20008000000 */
[C---:B------:R-:W-:Y:S01]  /*1120*/  ISETP.NE.AND P1, PT, R5.reuse, 0x4, PT ;  /* 0x000000040500780c */ /* 0x040fe20003f25270 */
[----:B------:R-:W-:Y:S01]  /*1130*/  UIADD3 UR17, UR17, 0xd800, URZ ;  /* 0x0000d80011117890 */ /* 0x000fe2000fffe03f */
[----:B------:R-:W-:Y:S01]  /*1140*/  SEL R5, R5, RZ, P2 ;  /* 0x000000ff05057207 */ /* 0x000fe20001000000 */
[----:B------:R-:W-:Y:S01]  /*1150*/  USHF.L.U32 UR19, UR19, 0x7, URZ ;  /* 0x0000000713137899 */ /* 0x000fe2000800063f */
[----:B------:R-:W-:Y:S01]  /*1160*/  SEL R4, RZ, 0x1, !P1 ;  /* 0x00000001ff047807 */ /* 0x000fe20004800000 */
[----:B------:R-:W-:Y:S01]  /*1170*/  UIADD3 UR16, UR32, 0x1800, URZ ;  /* 0x0000180020107890 */ /* 0x000fe2000fffe03f */
[----:B------:R-:W-:Y:S01]  /*1180*/  ISETP.NE.AND P2, PT, R16, RZ, PT ;  /* 0x000000ff1000720c */ /* 0x000fe20003f45270 */
[----:B------:R-:W-:-:S02]  /*1190*/  UIADD3 UR8, UR32, 0x2800, URZ ;  /* 0x0000280020087890 */ /* 0x000fc4000fffe03f */
[----:B------:R-:W-:Y:S01]  /*11a0*/  UIADD3 UR32, UR32, 0x3800, URZ ;  /* 0x0000380020207890 */ /* 0x000fe2000fffe03f */
[----:B------:R-:W-:Y:S01]  /*11b0*/  UMOV UR20, UR36 ;  /* 0x0000002400147c82 */ /* 0x000fe20008000000 */
[----:B------:R-:W-:Y:S01]  /*11c0*/  UMOV UR21, UR37 ;  /* 0x0000002500157c82 */ /* 0x000fe20008000000 */
[----:B------:R-:W-:Y:S01]  /*11d0*/  UMOV UR10, 0x10 ;  /* 0x00000010000a7882 */ /* 0x000fe20000000000 */
[----:B------:R-:W-:Y:S01]  /*11e0*/  UMOV UR12, UR36 ;  /* 0x00000024000c7c82 */ /* 0x000fe20008000000 */
[----:B------:R-:W-:Y:S01]  /*11f0*/  UMOV UR13, UR37 ;  /* 0x00000025000d7c82 */ /* 0x000fe20008000000 */
[----:B------:R-:W-:Y:S01]  /*1200*/  UMOV UR9, UR17 ;  /* 0x0000001100097c82 */ /* 0x000fe20008000000 */
[----:B------:R-:W-:Y:S01]  /*1210*/  UMOV UR11, UR19 ;  /* 0x00000013000b7c82 */ /* 0x000fe20008000000 */
[----:B-1----:R-:W-:Y:S01]  /*1220*/  LEA R2, R3, R0, 0x18 ;  /* 0x0000000003027211 */ /* 0x002fe200078ec0ff */
[----:B------:R-:W-:Y:S01]  /*1230*/  UMOV UR34, 0x20 ;  /* 0x0000002000227882 */ /* 0x000fe20000000000 */
[----:B------:R-:W-:Y:S01]  /*1240*/  SHF.L.U32 R0, R4, 0x1f, RZ ;  /* 0x0000001f04007819 */ /* 0x000fe200000006ff */
[----:B------:R-:W-:Y:S01]  /*1250*/  UMOV UR33, UR17 ;  /* 0x0000001100217c82 */ /* 0x000fe20008000000 */
[----:B------:R-:W-:Y:S01]  /*1260*/  LEA R3, R5, R2, 0x3 ;  /* 0x0000000205037211 */ /* 0x000fe200078e18ff */
[----:B------:R1:W-:Y:S01]  /*1270*/  UTMALDG.4D [UR16], [UR4], desc[UR6] ;  /* 0x00000610040075b4 */ /* 0x0003e20008019000 */
[----:B------:R-:W-:Y:S01]  /*1280*/  UMOV UR35, UR19 ;  /* 0x0000001300237c82 */ /* 0x000fe20008000000 */
[----:B------:R1:W-:Y:S01]  /*1290*/  UTMALDG.4D [UR8], [UR4], desc[UR6] ;  /* 0x00000608040075b4 */ /* 0x0003e20008019000 */
[----:B------:R1:W-:Y:S01]  /*12a0*/  UTMALDG.4D [UR32], [UR4], desc[UR6] ;  /* 0x00000620040075b4 */ /* 0x0003e20008019000 */
[----:B------:R-:W2:Y:S02]  /*12b0*/  SYNCS.PHASECHK.TRANS64.TRYWAIT P1, [R3+URZ+0xd820], R0 ;  /* 0x00d82000030075a7 */ /* 0x000ea4000802017f */
[----:B-12---:R-:W-:Y:S05]  /*12c0*/  @!P1 BRA `(.L_x_19) ;  /* 0x0000007400bc9947 */ /* 0x006fea0003800000 */
.L_x_65:
[----:B------:R-:W-:Y:S05]  /*12d0*/  @P2 BRA `(.L_x_20) ;  /* 0x0000000000142947 */ /* 0x000fea0003800000 */
[----:B------:R-:W-:Y:S01]  /*12e0*/  ISETP.NE.AND P1, PT, R9, RZ, PT ;  /* 0x000000ff0900720c */ /* 0x000fe20003f25270 */
[----:B-1----:R-:W-:-:S04]  /*12f0*/  IMAD.MOV.U32 R0, RZ, RZ, 0x3000 ;  /* 0x00003000ff007424 */ /* 0x002fc800078e00ff */
[----:B------:R2:W-:Y:S08]  /*1300*/  SYNCS.ARRIVE.TRANS64 RZ, [R3+URZ+0xd800], R0 ;  /* 0x00d8000003ff79a7 */ /* 0x0005f0000800003f */
[----:B------:R-:W-:Y:S05]  /*1310*/  @!P1 BRA `(.L_x_20) ;  /* 0x0000000000049947 */ /* 0x000fea0003800000 */
[----:B------:R-:W-:Y:S01]  /*1320*/  BPT.TRAP 0x1 ;  /* 0x000000040000795c */ /* 0x000fe20000300000 */
.L_x_20:
[----:B------:R-:W-:Y:S01]  /*1330*/  IMAD R2, R5, 0x3000, R2 ;  /* 0x0000300005027824 */ /* 0x000fe200078e0202 */
[----:B------:R-:W-:Y:S01]  /*1340*/  R2UR UR17, R3 ;  /* 0x00000000031172ca */ /* 0x000fe200000e0000 */
[----:B------:R-:W-:Y:S01]  /*1350*/  ULDC.64 UR4, c[0x0][0x198] ;  /* 0x0000660000047ab9 */ /* 0x000fe20000000a00 */
[----:B------:R-:W-:Y:S01]  /*1360*/  R2UR UR19, R7 ;  /* 0x00000000071372ca */ /* 0x000fe200000e0000 */
        /* <DEDUP_REMOVED lines=11> */
[----:B------:R-:W-:Y:S01]  /*1420*/  ISETP.NE.AND P1, PT, R5, 0x4, PT ;  /* 0x000000040500780c */ /* 0x000fe20003f25270 */
[----:B------:R-:W-:Y:S01]  /*1430*/  USHF.L.U32 UR19, UR19, 0x7, URZ ;  /* 0x0000000713137899 */ /* 0x000fe2000800063f */
[----:B------:R-:W-:Y:S01]  /*1440*/  IADD3 R7, R7, 0x1, RZ ;  /* 0x0000000107077810 */ /* 0x000fe20007ffe0ff */
[----:B------:R-:W-:Y:S01]  /*1450*/  UIADD3 UR16, UR32, 0x1800, URZ ;  /* 0x0000180020107890 */ /* 0x000fe2000fffe03f */
[----:B-12---:R-:W-:Y:S01]  /*1460*/  SEL R3, RZ, 0x1, P1 ;  /* 0x00000001ff037807 */ /* 0x006fe20000800000 */
[----:B------:R-:W-:Y:S01]  /*1470*/  UIADD3 UR8, UR32, 0x2800, URZ ;  /* 0x0000280020087890 */ /* 0x000fe2000fffe03f */
[----:B------:R-:W-:Y:S01]  /*1480*/  SEL R5, R5, RZ, P1 ;  /* 0x000000ff05057207 */ /* 0x000fe20000800000 */
[----:B------:R-:W-:Y:S01]  /*1490*/  UIADD3 UR32, UR32, 0x3800, URZ ;  /* 0x0000380020207890 */ /* 0x000fe2000fffe03f */
[----:B------:R-:W-:Y:S01]  /*14a0*/  LOP3.LUT R4, R4, R3, RZ, 0x3c, !PT ;  /* 0x0000000304047212 */ /* 0x000fe200078e3cff */
        /* <DEDUP_REMOVED lines=11> */
.L_x_16:
[----:B------:R-:W-:-:S07]  /*1560*/  VIADD R6, R6, 0xfffffffc ;  /* 0xfffffffc06067836 */ /* 0x000fce0000000000 */
.L_x_10:
[----:B------:R-:W-:Y:S05]  /*1570*/  BSYNC B0 ;  /* 0x0000000000007941 */ /* 0x000fea0003800000 */
.L_x_9:
[----:B-12---:R-:W1:Y:S01]  /*1580*/  S2R R3, SR_CgaCtaId ;  /* 0x0000000000037919 */ /* 0x006e620000008800 */
[----:B------:R-:W-:Y:S02]  /*1590*/  MOV R2, 0x400 ;  /* 0x0000040000027802 */ /* 0x000fe40000000f00 */
[----:B------:R-:W-:Y:S02]  /*15a0*/  SHF.L.U32 R89, RZ, 0x1f, RZ ;  /* 0x0000001fff597819 */ /* 0x000fe400000006ff */
[----:B-1----:R-:W-:-:S04]  /*15b0*/  LEA R2, R3, R2, 0x18 ;  /* 0x0000000203027211 */ /* 0x002fc800078ec0ff */
[----:B------:R-:W1:Y:S02]  /*15c0*/  SYNCS.PHASECHK.TRANS64.TRYWAIT P1, [R2+URZ+0xd840], R89 ;  /* 0x00d84059020075a7 */ /* 0x000e64000802017f */
[----:B-1----:R-:W-:Y:S05]  /*15d0*/  @!P1 BRA `(.L_x_21) ;  /* 0x00000074000c9947 */ /* 0x002fea0003800000 */
.L_x_66:
[----:B------:R-:W2:Y:S01]  /*15e0*/  SYNCS.PHASECHK.TRANS64.TRYWAIT P1, [R2+URZ+0xd800], R89 ;  /* 0x00d80059020075a7 */ /* 0x000ea2000802017f */
[----:B------:R-:W-:Y:S01]  /*15f0*/  MOV R3, RZ ;  /* 0x000000ff00037202 */ /* 0x000fe20000000f00 */
[----:B--2---:R-:W-:Y:S06]  /*1600*/  @!P1 BRA `(.L_x_22) ;  /* 0x0000007400149947 */ /* 0x004fec0003800000 */
.L_x_67:
[----:B------:R-:W-:Y:S05]  /*1610*/  WARPSYNC.ALL ;  /* 0x0000000000007948 */ /* 0x000fea0003800000 */
[C---:B------:R-:W-:Y:S01]  /*1620*/  R2UR UR14, R2.reuse ;  /* 0x00000000020e72ca */ /* 0x040fe200000e0000 */
[----:B------:R-:W-:Y:S01]  /*1630*/  WARPGROUP.ARRIVE ;  /* 0x00000000000079c5 */ /* 0x000fe20000000000 */
[----:B------:R-:W-:Y:S01]  /*1640*/  R2UR UR4, R2 ;  /* 0x00000000020472ca */ /* 0x000fe200000e0000 */
[----:B------:R-:W-:Y:S01]  /*1650*/  UMOV UR45, 0xc0000010 ;  /* 0xc0000010002d7882 */ /* 0x000fe20000000000 */
[----:B------:R-:W-:Y:S01]  /*1660*/  UMOV UR23, 0xc0000010 ;  /* 0xc000001000177882 */ /* 0x000fe20000000000 */
[----:B------:R-:W-:Y:S01]  /*1670*/  UMOV UR21, UR45 ;  /* 0x0000002d00157c82 */ /* 0x000fe20008000000 */
[----:B------:R-:W-:Y:S01]  /*1680*/  UMOV UR5, 0xc0000010 ;  /* 0xc000001000057882 */ /* 0x000fe20000000000 */
[----:B------:R-:W-:Y:S01]  /*1690*/  UMOV UR7, 0xc0000010 ;  /* 0xc000001000077882 */ /* 0x000fe20000000000 */
[----:B------:R-:W-:Y:S01]  /*16a0*/  UMOV UR41, 0xc0000010 ;  /* 0xc000001000297882 */ /* 0x000fe20000000000 */
[----:B------:R-:W-:-:S04]  /*16b0*/  UMOV UR43, 0xc0000010 ;  /* 0xc0000010002b7882 */ /* 0x000fc80000000000 */
[----:B------:R-:W-:Y:S02]  /*16c0*/  UIADD3 UR14, UR14, 0x1800, URZ ;  /* 0x000018000e0e7890 */ /* 0x000fe4000fffe03f */
[----:B------:R-:W-:Y:S02]  /*16d0*/  USHF.R.U32.HI UR4, URZ, 0x4, UR4 ;  /* 0x000000043f047899 */ /* 0x000fe40008011604 */
[----:B------:R-:W-:Y:S02]  /*16e0*/  USHF.R.U32.HI UR14, URZ, 0x4, UR14 ;  /* 0x000000043f0e7899 */ /* 0x000fe4000801160e */
[----:B------:R-:W-:Y:S02]  /*16f0*/  ULOP3.LUT UR4, UR4, 0x3fff, URZ, 0xc0, !UPT ;  /* 0x00003fff04047892 */ /* 0x000fe4000f8ec03f */
[----:B------:R-:W-:Y:S02]  /*1700*/  ULOP3.LUT UR14, UR14, 0x3fff, URZ, 0xc0, !UPT ;  /* 0x00003fff0e0e7892 */ /* 0x000fe4000f8ec03f */
[----:B------:R-:W-:-:S02]  /*1710*/  ULOP3.LUT UR44, UR4, 0x10000, URZ, 0xfc, !UPT ;  /* 0x00010000042c7892 */ /* 0x000fc4000f8efc3f */
[----:B------:R-:W-:Y:S02]  /*1720*/  ULOP3.LUT UR22, UR14, 0x10000, URZ, 0xfc, !UPT ;  /* 0x000100000e167892 */ /* 0x000fe4000f8efc3f */
[----:B------:R-:W-:Y:S02]  /*1730*/  UIADD3 UR4, UR44, 0x80, URZ ;  /* 0x000000802c047890 */ /* 0x000fe4000fffe03f */
[----:B------:R-:W-:Y:S01]  /*1740*/  UIADD3 UR6, UR22, 0x100, URZ ;  /* 0x0000010016067890 */ /* 0x000fe2000fffe03f */
[----:B------:R-:W-:Y:S01]  /*1750*/  UMOV UR20, UR44 ;  /* 0x0000002c00147c82 */ /* 0x000fe20008000000 */
[----:B------:R-:W-:-:S03]  /*1760*/  UIADD3 UR40, UR44, 0x100, URZ ;  /* 0x000001002c287890 */ /* 0x000fc6000fffe03f */
[----:B------:R-:W-:Y:S01]  /*1770*/  HGMMA.64x128x16.F32.BF16 R24, gdesc[UR20], RZ, !UPT, gsb0 ;  /* 0x01e00000141879f0 */ /* 0x000fe2000c0018ff */
[----:B------:R-:W-:Y:S02]  /*1780*/  UIADD3 UR42, UR22, 0x200, URZ ;  /* 0x00000200162a7890 */ /* 0x000fe4000fffe03f */
[----:B------:R-:W-:Y:S02]  /*1790*/  WARPGROUP.DEPBAR.LE gsb0, 0x0 ;  /* 0x00008000000079c5 */ /* 0x000fe40000010000 */
[----:B------:R-:W-:-:S07]  /*17a0*/  WARPGROUP.ARRIVE ;  /* 0x00000000000079c5 */ /* 0x000fce0000000000 */
[----:B------:R-:W-:Y:S01]  /*17b0*/  HGMMA.64x128x16.F32.BF16 R24, gdesc[UR4], R24, gsb0 ;  /* 0x01e00000041879f0 */ /* 0x000fe20008001818 */
[----:B------:R-:W-:Y:S02]  /*17c0*/  ULDC UR6, c[0x0][0x604] ;  /* 0x0001810000067ab9 */ /* 0x000fe40000000800 */
[----:B------:R-:W-:Y:S02]  /*17d0*/  WARPGROUP.DEPBAR.LE gsb0, 0x0 ;  /* 0x00008000000079c5 */ /* 0x000fe40000010000 */
[----:B------:R-:W-:-:S07]  /*17e0*/  WARPGROUP.ARRIVE ;  /* 0x00000000000079c5 */ /* 0x000fce0000000000 */
[----:B------:R-:W-:Y:S03]  /*17f0*/  HGMMA.64x128x16.F32.BF16 R24, gdesc[UR40], R24, gsb0 ;  /* 0x01e00000281879f0 */ /* 0x000fe60008001818 */
[----:B------:R-:W-:Y:S02]  /*1800*/  WARPGROUP.DEPBAR.LE gsb0, 0x0 ;  /* 0x00008000000079c5 */ /* 0x000fe40000010000 */
[----:B------:R-:W-:-:S04]  /*1810*/  FMNMX R9, R24, R25, !PT ;  /* 0x0000001918097209 */ /* 0x000fc80007800000 */
        /* <DEDUP_REMOVED lines=28> */
[----:B------:R-:W-:Y:S02]  /*19e0*/  FMNMX R0, R84, R9, !PT ;  /* 0x0000000954007209 */ /* 0x000fe40007800000 */
[----:B------:R-:W-:Y:S02]  /*19f0*/  FMNMX R9, R26, R27, !PT ;  /* 0x0000001b1a097209 */ /* 0x000fe40007800000 */
[----:B------:R-:W-:Y:S02]  /*1a00*/  FMNMX R11, R85, R0, !PT ;  /* 0x00000000550b7209 */ /* 0x000fe40007800000 */
[----:B------:R-:W-:-:S03]  /*1a10*/  FMNMX R14, R30, R9, !PT ;  /* 0x000000091e0e7209 */ /* 0x000fc60007800000 */
[----:B------:R-:W3:Y:S01]  /*1a20*/  SHFL.BFLY PT, R0, R11, 0x1, 0x1f ;  /* 0x0c201f000b007f89 */ /* 0x000ee200000e0000 */
[----:B------:R-:W-:-:S04]  /*1a30*/  FMNMX R9, R31, R14, !PT ;  /* 0x0000000e1f097209 */ /* 0x000fc80007800000 */
[----:B------:R-:W-:-:S04]  /*1a40*/  FMNMX R14, R34, R9, !PT ;  /* 0x00000009220e7209 */ /* 0x000fc80007800000 */
[----:B------:R-:W-:-:S04]  /*1a50*/  FMNMX R9, R35, R14, !PT ;  /* 0x0000000e23097209 */ /* 0x000fc80007800000 */
[----:B------:R-:W-:-:S04]  /*1a60*/  FMNMX R14, R38, R9, !PT ;  /* 0x00000009260e7209 */ /* 0x000fc80007800000 */
[----:B------:R-:W-:-:S04]  /*1a70*/  FMNMX R9, R39, R14, !PT ;  /* 0x0000000e27097209 */ /* 0x000fc80007800000 */
[----:B------:R-:W-:Y:S02]  /*1a80*/  FMNMX R14, R42, R9, !PT ;  /* 0x000000092a0e7209 */ /* 0x000fe40007800000 */
[----:B---3--:R-:W-:Y:S02]  /*1a90*/  FMNMX R15, R11, R0, !PT ;  /* 0x000000000b0f7209 */ /* 0x008fe40007800000 */
        /* <DEDUP_REMOVED lines=9> */
[----:B------:R-:W-:Y:S02]  /*1b30*/  FMNMX R18, R58, R9, !PT ;  /* 0x000000093a127209 */ /* 0x000fe40007800000 */
[C---:B------:R-:W-:Y:S02]  /*1b40*/  FSETP.NEU.AND P1, PT, R0.reuse, -INF , PT ;  /* 0xff8000000000780b */ /* 0x040fe40003f2d000 */
[----:B------:R-:W-:Y:S02]  /*1b50*/  FMNMX R9, R59, R18, !PT ;  /* 0x000000123b097209 */ /* 0x000fe40007800000 */
[----:B------:R-:W-:-:S02]  /*1b60*/  FSEL R88, R0, RZ, P1 ;  /* 0x000000ff00587208 */ /* 0x000fc40000800000 */
[----:B------:R-:W-:-:S03]  /*1b70*/  FMNMX R20, R62, R9, !PT ;  /* 0x000000093e147209 */ /* 0x000fc60007800000 */
[----:B------:R-:W-:Y:S01]  /*1b80*/  FMUL R88, R88, UR6 ;  /* 0x0000000658587c20 */ /* 0x000fe20008400000 */
[----:B------:R-:W-:-:S03]  /*1b90*/  FMNMX R9, R63, R20, !PT ;  /* 0x000000143f097209 */ /* 0x000fc60007800000 */
[--C-:B------:R-:W-:Y:S01]  /*1ba0*/  FFMA R11, R24, UR6, -R88.reuse ;  /* 0x00000006180b7c23 */ /* 0x100fe20008000858 */
[--C-:B------:R-:W-:Y:S01]  /*1bb0*/  FFMA R25, R25, UR6, -R88.reuse ;  /* 0x0000000619197c23 */ /* 0x100fe20008000858 */
[--C-:B------:R-:W-:Y:S01]  /*1bc0*/  FFMA R17, R32, UR6, -R88.reuse ;  /* 0x0000000620117c23 */ /* 0x100fe20008000858 */
[--C-:B------:R-:W-:Y:S01]  /*1bd0*/  FFMA R15, R28, UR6, -R88.reuse ;  /* 0x000000061c0f7c23 */ /* 0x100fe20008000858 */
[----:B------:R-:W-:Y:S01]  /*1be0*/  FMNMX R20, R66, R9, !PT ;  /* 0x0000000942147209 */ /* 0x000fe20007800000 */
[--C-:B------:R-:W-:Y:S01]  /*1bf0*/  FFMA R29, R29, UR6, -R88.reuse ;  /* 0x000000061d1d7c23 */ /* 0x100fe20008000858 */
[----:B------:R-:W-:Y:S01]  /*1c00*/  FSETP.GEU.AND P2, PT, R11, -126, PT ;  /* 0xc2fc00000b00780b */ /* 0x000fe20003f4e000 */
[--C-:B------:R-:W-:Y:S01]  /*1c10*/  FFMA R33, R33, UR6, -R88.reuse ;  /* 0x0000000621217c23 */ /* 0x100fe20008000858 */
[----:B------:R-:W-:Y:S01]  /*1c20*/  FSETP.GEU.AND P3, PT, R25, -126, PT ;  /* 0xc2fc00001900780b */ /* 0x000fe20003f6e000 */
[--C-:B------:R-:W-:Y:S01]  /*1c30*/  FFMA R19, R36, UR6, -R88.reuse ;  /* 0x0000000624137c23 */ /* 0x100fe20008000858 */
[----:B------:R-:W-:Y:S01]  /*1c40*/  FSETP.GEU.AND P4, PT, R17, -126, PT ;  /* 0xc2fc00001100780b */ /* 0x000fe20003f8e000 */
[--C-:B------:R-:W-:Y:S01]  /*1c50*/  FFMA R37, R37, UR6, -R88.reuse ;  /* 0x0000000625257c23 */ /* 0x100fe20008000858 */
[----:B------:R-:W-:Y:S01]  /*1c60*/  FSETP.GEU.AND P6, PT, R15, -126, PT ;  /* 0xc2fc00000f00780b */ /* 0x000fe20003fce000 */
[--C-:B------:R-:W-:Y:S01]  /*1c70*/  FFMA R23, R44, UR6, -R88.reuse ;  /* 0x000000062c177c23 */ /* 0x100fe20008000858 */
[----:B------:R-:W-:Y:S01]  /*1c80*/  FMNMX R9, R67, R20, !PT ;  /* 0x0000001443097209 */ /* 0x000fe20007800000 */
[--C-:B------:R-:W-:Y:S01]  /*1c90*/  FFMA R21, R40, UR6, -R88.reuse ;  /* 0x0000000628157c23 */ /* 0x100fe20008000858 */
[----:B------:R-:W-:Y:S01]  /*1ca0*/  FSETP.GEU.AND P5, PT, R29, -126, PT ;  /* 0xc2fc00001d00780b */ /* 0x000fe20003fae000 */
[--C-:B------:R-:W-:Y:S01]  /*1cb0*/  FFMA R28, R41, UR6, -R88.reuse ;  /* 0x00000006291c7c23 */ /* 0x100fe20008000858 */
[----:B------:R-:W-:Y:S01]  /*1cc0*/  FMNMX R22, R70, R9, !PT ;  /* 0x0000000946167209 */ /* 0x000fe20007800000 */
[----:B------:R-:W-:Y:S01]  /*1cd0*/  @!P2 FMUL R11, R11, 0.5 ;  /* 0x3f0000000b0ba820 */ /* 0x000fe20000400000 */
[----:B------:R-:W-:Y:S01]  /*1ce0*/  FSETP.GEU.AND P1, PT, R33, -126, PT ;  /* 0xc2fc00002100780b */ /* 0x000fe20003f2e000 */
[----:B------:R-:W-:Y:S01]  /*1cf0*/  @!P3 FMUL R25, R25, 0.5 ;  /* 0x3f0000001919b820 */ /* 0x000fe20000400000 */
[----:B------:R-:W-:Y:S01]  /*1d00*/  FMNMX R9, R71, R22, !PT ;  /* 0x0000001647097209 */ /* 0x000fe20007800000 */
[----:B------:R-:W-:Y:S01]  /*1d10*/  @!P4 FMUL R17, R17, 0.5 ;  /* 0x3f0000001111c820 */ /* 0x000fe20000400000 */
[--C-:B------:R-:W-:Y:S01]  /*1d20*/  FFMA R32, R45, UR6, -R88.reuse ;  /* 0x000000062d207c23 */ /* 0x100fe20008000858 */
[----:B------:R-:W3:Y:S01]  /*1d30*/  MUFU.EX2 R11, R11 ;  /* 0x0000000b000b7308 */ /* 0x000ee20000000800 */
[----:B------:R-:W-:Y:S01]  /*1d40*/  @!P6 FMUL R15, R15, 0.5 ;  /* 0x3f0000000f0fe820 */ /* 0x000fe20000400000 */
[----:B------:R-:W-:Y:S01]  /*1d50*/  FMNMX R22, R74, R9, !PT ;  /* 0x000000094a167209 */ /* 0x000fe20007800000 */
[--C-:B------:R-:W-:Y:S01]  /*1d60*/  FFMA R36, R49, UR6, -R88.reuse ;  /* 0x0000000631247c23 */ /* 0x100fe20008000858 */
[----:B------:R-:W-:Y:S01]  /*1d70*/  @!P5 FMUL R29, R29, 0.5 ;  /* 0x3f0000001d1dd820 */ /* 0x000fe20000400000 */
[--C-:B------:R-:W-:Y:S01]  /*1d80*/  FFMA R44, R56, UR6, -R88.reuse ;  /* 0x00000006382c7c23 */ /* 0x100fe20008000858 */
[----:B------:R-:W-:Y:S01]  /*1d90*/  FMNMX R9, R75, R22, !PT ;  /* 0x000000164b097209 */ /* 0x000fe20007800000 */
[--C-:B------:R-:W-:Y:S01]  /*1da0*/  FFMA R40, R53, UR6, -R88.reuse ;  /* 0x0000000635287c23 */ /* 0x100fe20008000858 */
[----:B------:R-:W4:Y:S01]  /*1db0*/  MUFU.EX2 R14, R25 ;  /* 0x00000019000e7308 */ /* 0x000f220000000800 */
[----:B------:R-:W-:Y:S01]  /*1dc0*/  @!P1 FMUL R33, R33, 0.5 ;  /* 0x3f00000021219820 */ /* 0x000fe20000400000 */
[----:B------:R-:W-:Y:S01]  /*1dd0*/  FMNMX R24, R78, R9, !PT ;  /* 0x000000094e187209 */ /* 0x000fe20007800000 */
[--C-:B------:R-:W-:Y:S01]  /*1de0*/  FFMA R41, R61, UR6, -R88.reuse ;  /* 0x000000063d297c23 */ /* 0x100fe20008000858 */
[--C-:B------:R-:W-:Y:S01]  /*1df0*/  FFMA R56, R68, UR6, -R88.reuse ;  /* 0x0000000644387c23 */ /* 0x100fe20008000858 */
[--C-:B------:R-:W-:Y:S01]  /*1e00*/  FFMA R45, R65, UR6, -R88.reuse ;  /* 0x00000006412d7c23 */ /* 0x100fe20008000858 */
[----:B------:R-:W-:Y:S01]  /*1e10*/  FMNMX R9, R79, R24, !PT ;  /* 0x000000184f097209 */ /* 0x000fe20007800000 */
[--C-:B------:R-:W-:Y:S01]  /*1e20*/  FFMA R49, R69, UR6, -R88.reuse ;  /* 0x0000000645317c23 */ /* 0x100fe20008000858 */
[----:B------:R-:W5:Y:S01]  /*1e30*/  MUFU.EX2 R17, R17 ;  /* 0x0000001100117308 */ /* 0x000f620000000800 */
[----:B---3--:R-:W-:Y:S01]  /*1e40*/  @!P2 FMUL R11, R11, R11 ;  /* 0x0000000b0b0ba220 */ /* 0x008fe20000400000 */
[----:B------:R-:W-:Y:S01]  /*1e50*/  FSETP.GEU.AND P2, PT, R19, -126, PT ;  /* 0xc2fc00001300780b */ /* 0x000fe20003f4e000 */
[--C-:B------:R-:W-:Y:S01]  /*1e60*/  FFMA R72, R72, UR6, -R88.reuse ;  /* 0x0000000648487c23 */ /* 0x100fe20008000858 */
[----:B------:R-:W-:Y:S01]  /*1e70*/  FMNMX R24, R82, R9, !PT ;  /* 0x0000000952187209 */ /* 0x000fe20007800000 */
[--C-:B------:R-:W-:Y:S01]  /*1e80*/  FFMA R73, R73, UR6, -R88.reuse ;  /* 0x0000000649497c23 */ /* 0x100fe20008000858 */
[--C-:B------:R-:W-:Y:S01]  /*1e90*/  FFMA R76, R76, UR6, -R88.reuse ;  /* 0x000000064c4c7c23 */ /* 0x100fe20008000858 */
[--C-:B------:R-:W-:Y:S01]  /*1ea0*/  FFMA R77, R77, UR6, -R88.reuse ;  /* 0x000000064d4d7c23 */ /* 0x100fe20008000858 */
[----:B------:R-:W3:Y:S01]  /*1eb0*/  MUFU.EX2 R15, R15 ;  /* 0x0000000f000f7308 */ /* 0x000ee20000000800 */
[----:B----4-:R-:W-:Y:S01]  /*1ec0*/  @!P3 FMUL R14, R14, R14 ;  /* 0x0000000e0e0eb220 */ /* 0x010fe20000400000 */
[----:B------:R-:W-:Y:S01]  /*1ed0*/  FSETP.GEU.AND P3, PT, R37, -126, PT ;  /* 0xc2fc00002500780b */ /* 0x000fe20003f6e000 */
[--C-:B------:R-:W-:Y:S01]  /*1ee0*/  FFMA R80, R80, UR6, -R88.reuse ;  /* 0x0000000650507c23 */ /* 0x100fe20008000858 */
[----:B------:R-:W-:Y:S01]  /*1ef0*/  FMNMX R9, R83, R24, !PT ;  /* 0x0000001853097209 */ /* 0x000fe20007800000 */
[--C-:B------:R-:W-:Y:S01]  /*1f00*/  FFMA R81, R81, UR6, -R88.reuse ;  /* 0x0000000651517c23 */ /* 0x100fe20008000858 */
[--C-:B------:R-:W-:Y:S01]  /*1f10*/  FFMA R84, R84, UR6, -R88.reuse ;  /* 0x0000000654547c23 */ /* 0x100fe20008000858 */
[----:B------:R-:W-:Y:S01]  /*1f20*/  @!P2 FMUL R19, R19, 0.5 ;  /* 0x3f0000001313a820 */ /* 0x000fe20000400000 */
[----:B------:R4:W1:Y:S01]  /*1f30*/  MUFU.EX2 R18, R29 ;  /* 0x0000001d00127308 */ /* 0x0008620000000800 */
[----:B-----5:R-:W-:Y:S01]  /*1f40*/  @!P4 FMUL R17, R17, R17 ;  /* 0x000000111111c220 */ /* 0x020fe20000400000 */
[----:B------:R-:W-:Y:S01]  /*1f50*/  FSETP.GEU.AND P4, PT, R23, -126, PT ;  /* 0xc2fc00001700780b */ /* 0x000fe20003f8e000 */
[----:B------:R-:W-:Y:S01]  /*1f60*/  FFMA R85, R85, UR6, -R88 ;  /* 0x0000000655557c23 */ /* 0x000fe20008000858 */
[----:B------:R-:W-:-:S03]  /*1f70*/  FMNMX R24, R86, R9, !PT ;  /* 0x0000000956187209 */ /* 0x000fc60007800000 */
[----:B------:R-:W-:Y:S01]  /*1f80*/  @!P3 FMUL R37, R37, 0.5 ;  /* 0x3f0000002525b820 */ /* 0x000fe20000400000 */
[----:B------:R5:W2:Y:S01]  /*1f90*/  MUFU.EX2 R20, R33 ;  /* 0x0000002100147308 */ /* 0x000aa20000000800 */
[----:B---3--:R-:W-:Y:S01]  /*1fa0*/  @!P6 FMUL R15, R15, R15 ;  /* 0x0000000f0f0fe220 */ /* 0x008fe20000400000 */
[----:B------:R-:W-:Y:S01]  /*1fb0*/  FSETP.GEU.AND P6, PT, R21, -126, PT ;  /* 0xc2fc00001500780b */ /* 0x000fe20003fce000 */
[--C-:B----4-:R-:W-:Y:S01]  /*1fc0*/  FFMA R29, R48, UR6, -R88.reuse ;  /* 0x00000006301d7c23 */ /* 0x110fe20008000858 */
[----:B------:R-:W-:Y:S01]  /*1fd0*/  FMNMX R24, R87, R24, !PT ;  /* 0x0000001857187209 */ /* 0x000fe20007800000 */
[--C-:B------:R-:W-:Y:S02]  /*1fe0*/  FFMA R48, R60, UR6, -R88.reuse ;  /* 0x000000063c307c23 */ /* 0x100fe40008000858 */
[----:B------:R-:W-:Y:S01]  /*1ff0*/  @!P4 FMUL R23, R23, 0.5 ;  /* 0x3f0000001717c820 */ /* 0x000fe20000400000 */
[----:B------:R-:W3:Y:S01]  /*2000*/  MUFU.EX2 R19, R19 ;  /* 0x0000001300137308 */ /* 0x000ee20000000800 */
[----:B-1----:R-:W-:Y:S01]  /*2010*/  @!P5 FMUL R18, R18, R18 ;  /* 0x000000121212d220 */ /* 0x002fe20000400000 */
[----:B------:R-:W-:Y:S01]  /*2020*/  FSETP.GEU.AND P5, PT, R28, -126, PT ;  /* 0xc2fc00001c00780b */ /* 0x000fe20003fae000 */
[----:B------:R-:W1:Y:S01]  /*2030*/  SHFL.BFLY PT, R9, R24, 0x1, 0x1f ;  /* 0x0c201f0018097f89 */ /* 0x000e6200000e0000 */
[--C-:B-----5:R-:W-:Y:S01]  /*2040*/  FFMA R33, R52, UR6, -R88.reuse ;  /* 0x0000000634217c23 */ /* 0x120fe20008000858 */
[----:B------:R-:W-:-:S02]  /*2050*/  FFMA R52, R64, UR6, -R88 ;  /* 0x0000000640347c23 */ /* 0x000fc40008000858 */
[----:B------:R-:W-:Y:S01]  /*2060*/  @!P6 FMUL R21, R21, 0.5 ;  /* 0x3f0000001515e820 */ /* 0x000fe20000400000 */
[----:B------:R4:W5:Y:S01]  /*2070*/  MUFU.EX2 R22, R37 ;  /* 0x0000002500167308 */ /* 0x0009620000000800 */
[----:B--2---:R-:W-:Y:S01]  /*2080*/  @!P1 FMUL R20, R20, R20 ;  /* 0x0000001414149220 */ /* 0x004fe20000400000 */
[----:B------:R-:W-:-:S05]  /*2090*/  FSETP.GEU.AND P1, PT, R32, -126, PT ;  /* 0xc2fc00002000780b */ /* 0x000fca0003f2e000 */
[----:B------:R-:W-:Y:S01]  /*20a0*/  @!P5 FMUL R28, R28, 0.5 ;  /* 0x3f0000001c1cd820 */ /* 0x000fe20000400000 */
[----:B------:R-:W2:Y:S01]  /*20b0*/  MUFU.EX2 R23, R23 ;  /* 0x0000001700177308 */ /* 0x000ea20000000800 */
[----:B---3--:R-:W-:Y:S01]  /*20c0*/  @!P2 FMUL R19, R19, R19 ;  /* 0x000000131313a220 */ /* 0x008fe20000400000 */
[----:B------:R-:W-:Y:S01]  /*20d0*/  FSETP.GEU.AND P2, PT, R29, -126, PT ;  /* 0xc2fc00001d00780b */ /* 0x000fe20003f4e000 */
[----:B----4-:R-:W-:-:S04]  /*20e0*/  FFMA R37, R57, UR6, -R88 ;  /* 0x0000000639257c23 */ /* 0x010fc80008000858 */
[----:B------:R-:W-:Y:S01]  /*20f0*/  @!P1 FMUL R32, R32, 0.5 ;  /* 0x3f00000020209820 */ /* 0x000fe20000400000 */
[----:B------:R-:W3:Y:S01]  /*2100*/  MUFU.EX2 R21, R21 ;  /* 0x0000001500157308 */ /* 0x000ee20000000800 */
[----:B-----5:R-:W-:Y:S01]  /*2110*/  @!P3 FMUL R22, R22, R22 ;  /* 0x000000161616b220 */ /* 0x020fe20000400000 */
[----:B------:R-:W-:Y:S02]  /*2120*/  FSETP.GEU.AND P3, PT, R36, -126, PT ;  /* 0xc2fc00002400780b */ /* 0x000fe40003f6e000 */
[----:B-1----:R-:W-:-:S03]  /*2130*/  FMNMX R9, R24, R9, !PT ;  /* 0x0000000918097209 */ /* 0x002fc60007800000 */
[----:B------:R-:W-:Y:S01]  /*2140*/  @!P2 FMUL R29, R29, 0.5 ;  /* 0x3f0000001d1da820 */ /* 0x000fe20000400000 */
[----:B------:R-:W1:Y:S01]  /*2150*/  MUFU.EX2 R28, R28 ;  /* 0x0000001c001c7308 */ /* 0x000e620000000800 */
[----:B--2---:R-:W-:Y:S01]  /*2160*/  @!P4 FMUL R23, R23, R23 ;  /* 0x000000171717c220 */ /* 0x004fe20000400000 */
[----:B------:R-:W-:Y:S01]  /*2170*/  FSETP.GEU.AND P4, PT, R44, -126, PT ;  /* 0xc2fc00002c00780b */ /* 0x000fe20003f8e000 */
[----:B------:R-:W2:Y:S04]  /*2180*/  SHFL.BFLY PT, R24, R9, 0x2, 0x1f ;  /* 0x0c401f0009187f89 */ /* 0x000ea800000e0000 */
[----:B------:R-:W-:Y:S01]  /*2190*/  @!P3 FMUL R36, R36, 0.5 ;  /* 0x3f0000002424b820 */ /* 0x000fe20000400000 */
[----:B------:R-:W4:Y:S01]  /*21a0*/  MUFU.EX2 R32, R32 ;  /* 0x0000002000207308 */ /* 0x000f220000000800 */
[----:B---3--:R-:W-:Y:S01]  /*21b0*/  @!P6 FMUL R21, R21, R21 ;  /* 0x000000151515e220 */ /* 0x008fe20000400000 */
[----:B------:R-:W-:-:S05]  /*21c0*/  FSETP.GEU.AND P6, PT, R33, -126, PT ;  /* 0xc2fc00002100780b */ /* 0x000fca0003fce000 */
[----:B------:R-:W-:Y:S01]  /*21d0*/  @!P4 FMUL R44, R44, 0.5 ;  /* 0x3f0000002c2cc820 */ /* 0x000fe20000400000 */
[----:B------:R-:W3:Y:S01]  /*21e0*/  MUFU.EX2 R29, R29 ;  /* 0x0000001d001d7308 */ /* 0x000ee20000000800 */
[----:B-1----:R-:W-:Y:S01]  /*21f0*/  @!P5 FMUL R28, R28, R28 ;  /* 0x0000001c1c1cd220 */ /* 0x002fe20000400000 */
[----:B------:R-:W-:-:S05]  /*2200*/  FSETP.GEU.AND P5, PT, R40, -126, PT ;  /* 0xc2fc00002800780b */ /* 0x000fca0003fae000 */
[----:B------:R-:W-:Y:S01]  /*2210*/  @!P6 FMUL R33, R33, 0.5 ;  /* 0x3f0000002121e820 */ /* 0x000fe20000400000 */
[----:B------:R-:W1:Y:S01]  /*2220*/  MUFU.EX2 R36, R36 ;  /* 0x0000002400247308 */ /* 0x000e620000000800 */
[----:B----4-:R-:W-:Y:S01]  /*2230*/  @!P1 FMUL R32, R32, R32 ;  /* 0x0000002020209220 */ /* 0x010fe20000400000 */
[----:B------:R-:W-:Y:S02]  /*2240*/  FSETP.GEU.AND P1, PT, R37, -126, PT ;  /* 0xc2fc00002500780b */ /* 0x000fe40003f2e000 */
[----:B--2---:R-:W-:-:S03]  /*2250*/  FMNMX R9, R9, R24, !PT ;  /* 0x0000001809097209 */ /* 0x004fc60007800000 */
[----:B------:R-:W-:Y:S01]  /*2260*/  @!P5 FMUL R40, R40, 0.5 ;  /* 0x3f0000002828d820 */ /* 0x000fe20000400000 */
[----:B------:R-:W2:Y:S01]  /*2270*/  MUFU.EX2 R44, R44 ;  /* 0x0000002c002c7308 */ /* 0x000ea20000000800 */
        /* <DEDUP_REMOVED lines=8> */
[----:B--2---:R-:W-:Y:S01]  /*2300*/  @!P4 FMUL R44, R44, R44 ;  /* 0x0000002c2c2cc220 */ /* 0x004fe20000400000 */
[----:B------:R-:W-:-:S04]  /*2310*/  FSETP.NEU.AND P4, PT, R9, -INF , PT ;  /* 0xff8000000900780b */ /* 0x000fc80003f8d000 */
[----:B------:R-:W-:Y:S01]  /*2320*/  FSEL R24, R9, RZ, P4 ;  /* 0x000000ff09187208 */ /* 0x000fe20002000000 */
[----:B------:R-:W-:Y:S01]  /*2330*/  @!P3 FMUL R41, R41, 0.5 ;  /* 0x3f0000002929b820 */ /* 0x000fe20000400000 */
[----:B------:R-:W2:Y:S01]  /*2340*/  MUFU.EX2 R37, R37 ;  /* 0x0000002500257308 */ /* 0x000ea20000000800 */
[----:B---3--:R-:W-:Y:S01]  /*2350*/  @!P6 FMUL R33, R33, R33 ;  /* 0x000000212121e220 */ /* 0x008fe20000400000 */
[----:B------:R-:W-:Y:S01]  /*2360*/  FSETP.GEU.AND P6, PT, R52, -126, PT ;  /* 0xc2fc00003400780b */ /* 0x000fe20003fce000 */
[----:B------:R-:W-:Y:S01]  /*2370*/  FMUL R24, R24, UR6 ;  /* 0x0000000618187c20 */ /* 0x000fe20008400000 */
[----:B------:R-:W-:-:S03]  /*2380*/  FSETP.GEU.AND P4, PT, R56, -126, PT ;  /* 0xc2fc00003800780b */ /* 0x000fc60003f8e000 */
[--C-:B------:R-:W-:Y:S01]  /*2390*/  FFMA R26, R26, UR6, -R24.reuse ;  /* 0x000000061a1a7c23 */ /* 0x100fe20008000818 */
[----:B------:R-:W3:Y:S01]  /*23a0*/  MUFU.EX2 R48, R48 ;  /* 0x0000003000307308 */ /* 0x000ee20000000800 */
[----:B-1----:R-:W-:Y:S01]  /*23b0*/  @!P5 FMUL R40, R40, R40 ;  /* 0x000000282828d220 */ /* 0x002fe20000400000 */
[----:B------:R-:W-:Y:S01]  /*23c0*/  FSETP.GEU.AND P5, PT, R45, -126, PT ;  /* 0xc2fc00002d00780b */ /* 0x000fe20003fae000 */
[--C-:B------:R-:W-:Y:S01]  /*23d0*/  FFMA R25, R30, UR6, -R24.reuse ;  /* 0x000000061e197c23 */ /* 0x100fe20008000818 */
[--C-:B------:R-:W-:Y:S01]  /*23e0*/  FFMA R64, R31, UR6, -R24.reuse ;  /* 0x000000061f407c23 */ /* 0x100fe20008000818 */
[--C-:B------:R-:W-:Y:S01]  /*23f0*/  FFMA R27, R27, UR6, -R24.reuse ;  /* 0x000000061b1b7c23 */ /* 0x100fe20008000818 */
[--C-:B------:R-:W-:Y:S01]  /*2400*/  FFMA R68, R34, UR6, -R24.reuse ;  /* 0x0000000622447c23 */ /* 0x100fe20008000818 */
[----:B------:R-:W-:Y:S01]  /*2410*/  @!P6 FMUL R52, R52, 0.5 ;  /* 0x3f0000003434e820 */ /* 0x000fe20000400000 */
[----:B------:R-:W1:Y:S01]  /*2420*/  MUFU.EX2 R41, R41 ;  /* 0x0000002900297308 */ /* 0x000e620000000800 */
[----:B--2---:R-:W-:Y:S01]  /*2430*/  @!P1 FMUL R37, R37, R37 ;  /* 0x0000002525259220 */ /* 0x004fe20000400000 */
[----:B------:R-:W-:Y:S01]  /*2440*/  FSETP.GEU.AND P1, PT, R49, -126, PT ;  /* 0xc2fc00003100780b */ /* 0x000fe20003f2e000 */
[----:B------:R-:W-:Y:S01]  /*2450*/  @!P4 FMUL R56, R56, 0.5 ;  /* 0x3f0000003838c820 */ /* 0x000fe20000400000 */
[--C-:B------:R-:W-:Y:S01]  /*2460*/  FFMA R69, R35, UR6, -R24.reuse ;  /* 0x0000000623457c23 */ /* 0x100fe20008000818 */
[--C-:B------:R-:W-:Y:S01]  /*2470*/  FFMA R65, R38, UR6, -R24.reuse ;  /* 0x0000000626417c23 */ /* 0x100fe20008000818 */
[--C-:B------:R-:W-:Y:S01]  /*2480*/  FFMA R53, R39, UR6, -R24.reuse ;  /* 0x0000000627357c23 */ /* 0x100fe20008000818 */
[----:B------:R-:W-:Y:S01]  /*2490*/  @!P5 FMUL R45, R45, 0.5 ;  /* 0x3f0000002d2dd820 */ /* 0x000fe20000400000 */
[----:B------:R-:W2:Y:S01]  /*24a0*/  MUFU.EX2 R52, R52 ;  /* 0x0000003400347308 */ /* 0x000ea20000000800 */
[----:B---3--:R-:W-:Y:S01]  /*24b0*/  @!P2 FMUL R48, R48, R48 ;  /* 0x000000303030a220 */ /* 0x008fe20000400000 */
[----:B------:R-:W-:Y:S01]  /*24c0*/  FSETP.GEU.AND P2, PT, R72, -126, PT ;  /* 0xc2fc00004800780b */ /* 0x000fe20003f4e000 */
[--C-:B------:R-:W-:Y:S01]  /*24d0*/  FFMA R57, R42, UR6, -R24.reuse ;  /* 0x000000062a397c23 */ /* 0x100fe20008000818 */
[--C-:B------:R-:W-:Y:S01]  /*24e0*/  FFMA R61, R43, UR6, -R24.reuse ;  /* 0x000000062b3d7c23 */ /* 0x100fe20008000818 */
[--C-:B------:R-:W-:Y:S01]  /*24f0*/  FFMA R46, R46, UR6, -R24.reuse ;  /* 0x000000062e2e7c23 */ /* 0x100fe20008000818 */
[--C-:B------:R-:W-:Y:S01]  /*2500*/  FFMA R47, R47, UR6, -R24.reuse ;  /* 0x000000062f2f7c23 */ /* 0x100fe20008000818 */
[----:B------:R-:W-:Y:S01]  /*2510*/  @!P1 FMUL R49, R49, 0.5 ;  /* 0x3f00000031319820 */ /* 0x000fe20000400000 */
        /* <DEDUP_REMOVED lines=10> */
[----:B------:R-:W2:Y:S01]  /*25c0*/  SYNCS.PHASECHK.TRANS64.TRYWAIT P6, [R2+URZ+0xd808], R89 ;  /* 0x00d80859020075a7 */ /* 0x000ea200080c017f */
[--C-:B------:R-:W-:Y:S01]  /*25d0*/  FFMA R58, R58, UR6, -R24.reuse ;  /* 0x000000063a3a7c23 */ /* 0x100fe20008000818 */
[--C-:B------:R-:W-:Y:S01]  /*25e0*/  FFMA R59, R59, UR6, -R24.reuse ;  /* 0x000000063b3b7c23 */ /* 0x100fe20008000818 */
[--C-:B------:R-:W-:Y:S01]  /*25f0*/  FFMA R62, R62, UR6, -R24.reuse ;  /* 0x000000063e3e7c23 */ /* 0x100fe20008000818 */
[--C-:B------:R-:W-:Y:S01]  /*2600*/  FFMA R63, R63, UR6, -R24.reuse ;  /* 0x000000063f3f7c23 */ /* 0x100fe20008000818 */
[----:B------:R-:W-:Y:S01]  /*2610*/  @!P3 FMUL R26, R26, 0.5 ;  /* 0x3f0000001a1ab820 */ /* 0x000fe20000400000 */
[----:B------:R-:W4:Y:S01]  /*2620*/  MUFU.EX2 R49, R49 ;  /* 0x0000003100317308 */ /* 0x000f220000000800 */
[----:B---3--:R-:W-:Y:S01]  /*2630*/  @!P4 FMUL R56, R56, R56 ;  /* 0x000000383838c220 */ /* 0x008fe20000400000 */
[----:B------:R-:W-:Y:S01]  /*2640*/  FSETP.GEU.AND P4, PT, R27, -126, PT ;  /* 0xc2fc00001b00780b */ /* 0x000fe20003f8e000 */
[--C-:B------:R-:W-:Y:S01]  /*2650*/  FFMA R66, R66, UR6, -R24.reuse ;  /* 0x0000000642427c23 */ /* 0x100fe20008000818 */
[--C-:B------:R-:W-:Y:S01]  /*2660*/  FFMA R67, R67, UR6, -R24.reuse ;  /* 0x0000000643437c23 */ /* 0x100fe20008000818 */
[--C-:B------:R-:W-:Y:S01]  /*2670*/  FFMA R70, R70, UR6, -R24.reuse ;  /* 0x0000000646467c23 */ /* 0x100fe20008000818 */
[--C-:B------:R-:W-:Y:S01]  /*2680*/  FFMA R71, R71, UR6, -R24.reuse ;  /* 0x0000000647477c23 */ /* 0x100fe20008000818 */
[--C-:B------:R-:W-:Y:S01]  /*2690*/  FFMA R74, R74, UR6, -R24.reuse ;  /* 0x000000064a4a7c23 */ /* 0x100fe20008000818 */
[----:B------:R3:W5:Y:S01]  /*26a0*/  MUFU.EX2 R30, R72 ;  /* 0x00000048001e7308 */ /* 0x0007620000000800 */
        /* <DEDUP_REMOVED lines=8> */
[----:B----4-:R-:W-:Y:S01]  /*2730*/  @!P1 FMUL R49, R49, R49 ;  /* 0x0000003131319220 */ /* 0x010fe20000400000 */
[----:B------:R-:W-:Y:S01]  /*2740*/  FSETP.GEU.AND P1, PT, R25, -126, PT ;  /* 0xc2fc00001900780b */ /* 0x000fe20003f2e000 */
[--C-:B------:R-:W-:Y:S01]  /*2750*/  FFMA R83, R83, UR6, -R24.reuse ;  /* 0x0000000653537c23 */ /* 0x100fe20008000818 */
[--C-:B------:R-:W-:Y:S01]  /*2760*/  FFMA R86, R86, UR6, -R24.reuse ;  /* 0x0000000656567c23 */ /* 0x100fe20008000818 */
[----:B------:R-:W-:Y:S01]  /*2770*/  FFMA R87, R87, UR6, -R24 ;  /* 0x0000000657577c23 */ /* 0x000fe20008000818 */
[----:B---3--:R-:W-:Y:S01]  /*2780*/  P2R R72, PR, RZ, 0x20 ;  /* 0x00000020ff487803 */ /* 0x008fe20000000000 */
[----:B------:R-:W-:Y:S01]  /*2790*/  @!P5 FMUL R73, R73, 0.5 ;  /* 0x3f0000004949d820 */ /* 0x000fe20000400000 */
[----:B------:R-:W3:Y:S01]  /*27a0*/  MUFU.EX2 R34, R27 ;  /* 0x0000001b00227308 */ /* 0x000ee20000000800 */
[----:B-----5:R-:W-:Y:S01]  /*27b0*/  @!P2 FMUL R30, R30, R30 ;  /* 0x0000001e1e1ea220 */ /* 0x020fe20000400000 */
[----:B------:R-:W-:-:S02]  /*27c0*/  FSETP.GEU.AND P2, PT, R64, -126, PT ;  /* 0xc2fc00004000780b */ /* 0x000fc40003f4e000 */
[----:B------:R-:W-:-:S03]  /*27d0*/  FSETP.GEU.AND P5, PT, R65, -126, PT ;  /* 0xc2fc00004100780b */ /* 0x000fc60003fae000 */
[----:B------:R-:W-:Y:S01]  /*27e0*/  @!P1 FMUL R25, R25, 0.5 ;  /* 0x3f00000019199820 */ /* 0x000fe20000400000 */
[----:B------:R4:W2:Y:S01]  /*27f0*/  MUFU.EX2 R35, R73 ;  /* 0x0000004900237308 */ /* 0x0008a20000000800 */
[----:B-1----:R-:W-:Y:S01]  /*2800*/  @!P3 FMUL R31, R31, R31 ;  /* 0x0000001f1f1fb220 */ /* 0x002fe20000400000 */
[----:B------:R-:W-:-:S05]  /*2810*/  FSETP.GEU.AND P3, PT, R68, -126, PT ;  /* 0xc2fc00004400780b */ /* 0x000fca0003f6e000 */
[----:B------:R-:W-:Y:S01]  /*2820*/  @!P2 FMUL R64, R64, 0.5 ;  /* 0x3f0000004040a820 */ /* 0x000fe20000400000 */
[----:B------:R4:W1:Y:S01]  /*2830*/  MUFU.EX2 R38, R25 ;  /* 0x0000001900267308 */ /* 0x0008620000000800 */
[----:B---3--:R-:W-:Y:S01]  /*2840*/  @!P4 FMUL R34, R34, R34 ;  /* 0x000000222222c220 */ /* 0x008fe20000400000 */
[----:B------:R-:W-:-:S05]  /*2850*/  FSETP.GEU.AND P4, PT, R69, -126, PT ;  /* 0xc2fc00004500780b */ /* 0x000fca0003f8e000 */
[----:B------:R-:W-:Y:S01]  /*2860*/  @!P3 FMUL R68, R68, 0.5 ;  /* 0x3f0000004444b820 */ /* 0x000fe20000400000 */
[----:B------:R4:W3:Y:S08]  /*2870*/  MUFU.EX2 R39, R64 ;  /* 0x0000004000277308 */ /* 0x0008f00000000800 */
[----:B------:R4:W1:Y:S01]  /*2880*/  MUFU.EX2 R42, R68 ;  /* 0x00000044002a7308 */ /* 0x0008620000000800 */
[----:B--2---:R-:W-:Y:S05]  /*2890*/  @!P6 BRA `(.L_x_23) ;  /* 0x000000600084e947 */ /* 0x004fea0003800000 */
.L_x_68:
[----:B-1----:R-:W-:Y:S01]  /*28a0*/  @!P1 FMUL R38, R38, R38 ;  /* 0x0000002626269220 */ /* 0x002fe20000400000 */
[----:B---3--:R-:W-:Y:S01]  /*28b0*/  @!P2 FMUL R39, R39, R39 ;  /* 0x000000272727a220 */ /* 0x008fe20000400000 */
[----:B------:R-:W-:Y:S01]  /*28c0*/  F2FP.BF16.F32.PACK_AB R24, R14, R11 ;  /* 0x0000000b0e18723e */ /* 0x000fe200000010ff */
[----:B------:R-:W-:Y:S01]  /*28d0*/  UIADD3 UR6, UR14, 0x300, URZ ;  /* 0x000003000e067890 */ /* 0x000fe2000fffe03f */
[----:B------:R-:W-:Y:S01]  /*28e0*/  F2FP.BF16.F32.PACK_AB R26, R18, R15 ;  /* 0x0000000f121a723e */ /* 0x000fe200000010ff */
[----:B------:R-:W-:Y:S01]  /*28f0*/  UMOV UR7, 0xc0000010 ;  /* 0xc000001000077882 */ /* 0x000fe20000000000 */
[----:B----4-:R-:W-:Y:S01]  /*2900*/  F2FP.BF16.F32.PACK_AB R25, R34, R31 ;  /* 0x0000001f2219723e */ /* 0x010fe200000010ff */
[----:B------:R-:W-:Y:S01]  /*2910*/  UIADD3 UR8, UR14, 0x400, URZ ;  /* 0x000004000e087890 */ /* 0x000fe2000fffe03f */
[----:B------:R-:W-:Y:S01]  /*2920*/  F2FP.BF16.F32.PACK_AB R27, R39, R38 ;  /* 0x00000026271b723e */ /* 0x000fe200000010ff */
[----:B------:R-:W-:Y:S01]  /*2930*/  UIADD3 UR10, UR14, 0x500, URZ ;  /* 0x000005000e0a7890 */ /* 0x000fe2000fffe03f */
[----:B------:R-:W-:Y:S01]  /*2940*/  FSETP.GEU.AND P1, PT, R53, -126, PT ;  /* 0xc2fc00003500780b */ /* 0x000fe20003f2e000 */
[----:B------:R-:W-:Y:S01]  /*2950*/  UMOV UR11, 0xc0000010 ;  /* 0xc0000010000b7882 */ /* 0x000fe20000000000 */
[----:B------:R-:W-:Y:S01]  /*2960*/  WARPGROUP.ARRIVE ;  /* 0x00000000000079c5 */ /* 0x000fe20000000000 */
[----:B------:R-:W-:Y:S01]  /*2970*/  @!P4 FMUL R69, R69, 0.5 ;  /* 0x3f0000004545c820 */ /* 0x000fe20000400000 */
[----:B------:R-:W-:Y:S01]  /*2980*/  @!P5 FMUL R65, R65, 0.5 ;  /* 0x3f0000004141d820 */ /* 0x000fe20000400000 */
[----:B------:R-:W-:Y:S01]  /*2990*/  @!P3 FMUL R42, R42, R42 ;  /* 0x0000002a2a2ab220 */ /* 0x000fe20000400000 */
[----:B------:R-:W-:Y:S01]  /*29a0*/  ISETP.NE.AND P6, PT, R72, RZ, PT ;  /* 0x000000ff4800720c */ /* 0x000fe20003fc5270 */
[----:B------:R-:W1:Y:S01]  /*29b0*/  MUFU.EX2 R43, R69 ;  /* 0x00000045002b7308 */ /* 0x000e620000000800 */
[----:B------:R-:W-:Y:S01]  /*29c0*/  HGMMA.64x16x16.F32.BF16 R104, R24, gdesc[UR4].tnspB, RZ, !UPT, gsb0 ;  /* 0x4020000418687df0 */ /* 0x000fe2000c0018ff */
[----:B------:R-:W-:Y:S01]  /*29d0*/  UMOV UR6, UR8 ;  /* 0x0000000800067c82 */ /* 0x000fe20008000000 */
[----:B------:R-:W-:Y:S01]  /*29e0*/  UMOV UR7, 0xc0000010 ;  /* 0xc000001000077882 */ /* 0x000fe20000000000 */
[----:B------:R-:W-:Y:S01]  /*29f0*/  UIADD3 UR8, UR14, 0x420, URZ ;  /* 0x000004200e087890 */ /* 0x000fe2000fffe03f */
[----:B------:R-:W-:Y:S01]  /*2a00*/  FSETP.GEU.AND P3, PT, R61, -126, PT ;  /* 0xc2fc00003d00780b */ /* 0x000fe20003f6e000 */
[----:B------:R-:W-:Y:S01]  /*2a10*/  @!P1 FMUL R53, R53, 0.5 ;  /* 0x3f00000035359820 */ /* 0x000fe20000400000 */
[----:B------:R-:W-:Y:S01]  /*2a20*/  FSETP.GEU.AND P2, PT, R76, -126, PT ;  /* 0xc2fc00004c00780b */ /* 0x000fe20003f4e000 */
[----:B------:R-:W3:Y:S01]  /*2a30*/  MUFU.EX2 R51, R65 ;  /* 0x0000004100337308 */ /* 0x000ee20000000800 */
[----:B------:R-:W-:Y:S01]  /*2a40*/  FADD R11, R11, R44 ;  /* 0x0000002c0b0b7221 */ /* 0x000fe20000000000 */
[----:B------:R-:W-:Y:S01]  /*2a50*/  FADD R14, R14, R37 ;  /* 0x000000250e0e7221 */ /* 0x000fe20000000000 */
[----:B------:R-:W-:Y:S01]  /*2a60*/  FADD R15, R15, R48 ;  /* 0x000000300f0f7221 */ /* 0x000fe20000000000 */
[----:B------:R-:W-:Y:S01]  /*2a70*/  @!P6 FMUL R35, R35, R35 ;  /* 0x000000232323e220 */ /* 0x000fe20000400000 */
[----:B------:R-:W-:Y:S01]  /*2a80*/  FSETP.GEU.AND P6, PT, R57, -126, PT ;  /* 0xc2fc00003900780b */ /* 0x000fe20003fce000 */
[----:B------:R-:W-:-:S02]  /*2a90*/  FADD R18, R18, R41 ;  /* 0x0000002912127221 */ /* 0x000fc40000000000 */
[----:B------:R-:W4:Y:S01]  /*2aa0*/  MUFU.EX2 R64, R53 ;  /* 0x0000003500407308 */ /* 0x000f220000000800 */
[----:B-1----:R-:W-:Y:S01]  /*2ab0*/  @!P4 FMUL R43, R43, R43 ;  /* 0x0000002b2b2bc220 */ /* 0x002fe20000400000 */
[----:B------:R-:W-:Y:S01]  /*2ac0*/  FSETP.GEU.AND P4, PT, R46, -126, PT ;  /* 0xc2fc00002e00780b */ /* 0x000fe20003f8e000 */
[----:B------:R-:W-:Y:S01]  /*2ad0*/  @!P3 FMUL R61, R61, 0.5 ;  /* 0x3f0000003d3db820 */ /* 0x000fe20000400000 */
[----:B------:R-:W-:-:S04]  /*2ae0*/  @!P2 FMUL R76, R76, 0.5 ;  /* 0x3f0000004c4ca820 */ /* 0x000fc80000400000 */
[----:B------:R-:W1:Y:S01]  /*2af0*/  MUFU.EX2 R68, R61 ;  /* 0x0000003d00447308 */ /* 0x000e620000000800 */
[----:B---3--:R-:W-:Y:S01]  /*2b00*/  @!P5 FMUL R51, R51, R51 ;  /* 0x000000333333d220 */ /* 0x008fe20000400000 */
[----:B------:R-:W-:Y:S01]  /*2b10*/  FSETP.GEU.AND P5, PT, R47, -126, PT ;  /* 0xc2fc00002f00780b */ /* 0x000fe20003fae000 */
[----:B------:R-:W-:-:S04]  /*2b20*/  @!P6 FMUL R57, R57, 0.5 ;  /* 0x3f0000003939e820 */ /* 0x000fc80000400000 */
[----:B------:R-:W-:Y:S01]  /*2b30*/  @!P4 FMUL R46, R46, 0.5 ;  /* 0x3f0000002e2ec820 */ /* 0x000fe20000400000 */
[----:B------:R-:W3:Y:S01]  /*2b40*/  MUFU.EX2 R76, R76 ;  /* 0x0000004c004c7308 */ /* 0x000ee20000000800 */
[----:B----4-:R-:W-:Y:S01]  /*2b50*/  @!P1 FMUL R64, R64, R64 ;  /* 0x0000004040409220 */ /* 0x010fe20000400000 */
[----:B------:R-:W-:-:S05]  /*2b60*/  FSETP.GEU.AND P1, PT, R77, -126, PT ;  /* 0xc2fc00004d00780b */ /* 0x000fca0003f2e000 */
[----:B------:R-:W-:Y:S01]  /*2b70*/  @!P5 FMUL R47, R47, 0.5 ;  /* 0x3f0000002f2fd820 */ /* 0x000fe20000400000 */
[----:B------:R-:W4:Y:S01]  /*2b80*/  MUFU.EX2 R57, R57 ;  /* 0x0000003900397308 */ /* 0x000f220000000800 */
[----:B-1----:R-:W-:Y:S01]  /*2b90*/  @!P3 FMUL R68, R68, R68 ;  /* 0x000000444444b220 */ /* 0x002fe20000400000 */
[----:B------:R-:W-:Y:S01]  /*2ba0*/  FSETP.GEU.AND P3, PT, R54, -126, PT ;  /* 0xc2fc00003600780b */ /* 0x000fe20003f6e000 */
[----:B------:R-:W-:Y:S02]  /*2bb0*/  WARPGROUP.DEPBAR.LE gsb0, 0x0 ;  /* 0x00008000000079c5 */ /* 0x000fe40000010000 */
[----:B------:R-:W-:Y:S02]  /*2bc0*/  WARPGROUP.ARRIVE ;  /* 0x00000000000079c5 */ /* 0x000fe40000000000 */
[----:B------:R-:W-:Y:S01]  /*2bd0*/  @!P1 FMUL R77, R77, 0.5 ;  /* 0x3f0000004d4d9820 */ /* 0x000fe20000400000 */
[----:B------:R-:W1:Y:S01]  /*2be0*/  MUFU.EX2 R46, R46 ;  /* 0x0000002e002e7308 */ /* 0x000e620000000800 */
[----:B---3--:R-:W-:Y:S01]  /*2bf0*/  @!P2 FMUL R76, R76, R76 ;  /* 0x0000004c4c4ca220 */ /* 0x008fe20000400000 */
[----:B------:R-:W-:Y:S01]  /*2c00*/  FSETP.GEU.AND P2, PT, R50, -126, PT ;  /* 0xc2fc00003200780b */ /* 0x000fe20003f4e000 */
[----:B------:R-:W-:Y:S01]  /*2c10*/  HGMMA.64x16x16.F32.BF16 R96, R24, gdesc[UR4].tnspB, RZ, !UPT, gsb0 ;  /* 0x4020000418607df0 */ /* 0x000fe2000c0018ff */
[----:B------:R-:W-:Y:S01]  /*2c20*/  UIADD3 UR6, UR14, 0x320, URZ ;  /* 0x000003200e067890 */ /* 0x000fe2000fffe03f */
[----:B------:R-:W-:-:S02]  /*2c30*/  UMOV UR7, 0xc0000010 ;  /* 0xc000001000077882 */ /* 0x000fc40000000000 */
[----:B------:R-:W-:Y:S01]  /*2c40*/  @!P3 FMUL R54, R54, 0.5 ;  /* 0x3f0000003636b820 */ /* 0x000fe20000400000 */
[----:B------:R-:W3:Y:S01]  /*2c50*/  MUFU.EX2 R47, R47 ;  /* 0x0000002f002f7308 */ /* 0x000ee20000000800 */
[----:B----4-:R-:W-:Y:S01]  /*2c60*/  @!P6 FMUL R57, R57, R57 ;  /* 0x000000393939e220 */ /* 0x010fe20000400000 */
[----:B------:R-:W-:-:S05]  /*2c70*/  FSETP.GEU.AND P6, PT, R60, -126, PT ;  /* 0xc2fc00003c00780b */ /* 0x000fca0003fce000 */
[----:B------:R-:W-:Y:S01]  /*2c80*/  @!P2 FMUL R50, R50, 0.5 ;  /* 0x3f0000003232a820 */ /* 0x000fe20000400000 */
[----:B------:R-:W4:Y:S01]  /*2c90*/  MUFU.EX2 R54, R54 ;  /* 0x0000003600367308 */ /* 0x000f220000000800 */
[----:B-1----:R-:W-:Y:S01]  /*2ca0*/  @!P4 FMUL R46, R46, R46 ;  /* 0x0000002e2e2ec220 */ /* 0x002fe20000400000 */
[----:B------:R-:W-:-:S05]  /*2cb0*/  FSETP.GEU.AND P4, PT, R55, -126, PT ;  /* 0xc2fc00003700780b */ /* 0x000fca0003f8e000 */
[----:B------:R-:W-:Y:S01]  /*2cc0*/  @!P6 FMUL R60, R60, 0.5 ;  /* 0x3f0000003c3ce820 */ /* 0x000fe20000400000 */
[----:B------:R-:W1:Y:S01]  /*2cd0*/  MUFU.EX2 R50, R50 ;  /* 0x0000003200327308 */ /* 0x000e620000000800 */
[----:B---3--:R-:W-:Y:S01]  /*2ce0*/  @!P5 FMUL R47, R47, R47 ;  /* 0x0000002f2f2fd220 */ /* 0x008fe20000400000 */
[----:B------:R-:W-:-:S05]  /*2cf0*/  FSETP.GEU.AND P5, PT, R80, -126, PT ;  /* 0xc2fc00005000780b */ /* 0x000fca0003fae000 */
        /* <DEDUP_REMOVED lines=9> */
[----:B--2---:R-:W-:-:S03]  /*2d90*/  WARPGROUP.ARRIVE ;  /* 0x00000000000079c5 */ /* 0x004fc60000000000 */
[----:B------:R-:W1:Y:S01]  /*2da0*/  MUFU.EX2 R77, R77 ;  /* 0x0000004d004d7308 */ /* 0x000e620000000800 */
[----:B---3--:R-:W-:Y:S01]  /*2db0*/  @!P6 FMUL R53, R53, R53 ;  /* 0x000000353535e220 */ /* 0x008fe20000400000 */
[----:B------:R-:W-:Y:S01]  /*2dc0*/  FSETP.GEU.AND P6, PT, R62, -126, PT ;  /* 0xc2fc00003e00780b */ /* 0x000fe20003fce000 */
[----:B------:R-:W-:Y:S01]  /*2dd0*/  @!P3 FMUL R63, R63, 0.5 ;  /* 0x3f0000003f3fb820 */ /* 0x000fe20000400000 */
[----:B------:R-:W-:Y:S01]  /*2de0*/  HGMMA.64x16x16.F32.BF16 R88, R24, gdesc[UR8].tnspB, RZ, !UPT, gsb0 ;  /* 0x4020000818587df0 */ /* 0x000fe2000c0018ff */
[----:B------:R-:W-:Y:S02]  /*2df0*/  UIADD3 UR10, UR14, 0x520, URZ ;  /* 0x000005200e0a7890 */ /* 0x000fe4000fffe03f */
[----:B------:R-:W-:Y:S01]  /*2e00*/  @!P2 FMUL R59, R59, 0.5 ;  /* 0x3f0000003b3ba820 */ /* 0x000fe20000400000 */
[----:B------:R-:W-:Y:S01]  /*2e10*/  UMOV UR11, 0xc0000010 ;  /* 0xc0000010000b7882 */ /* 0x000fe20000000000 */
[----:B----4-:R-:W-:Y:S01]  /*2e20*/  @!P4 FMUL R55, R55, R55 ;  /* 0x000000373737c220 */ /* 0x010fe20000400000 */
[----:B------:R-:W2:Y:S01]  /*2e30*/  MUFU.EX2 R60, R63 ;  /* 0x0000003f003c7308 */ /* 0x000ea20000000800 */
[----:B------:R-:W-:-:S04]  /*2e40*/  FSETP.GEU.AND P4, PT, R81, -126, PT ;  /* 0xc2fc00005100780b */ /* 0x000fc80003f8e000 */
[----:B------:R-:W-:Y:S01]  /*2e50*/  @!P6 FMUL R62, R62, 0.5 ;  /* 0x3f0000003e3ee820 */ /* 0x000fe20000400000 */
[----:B-1----:R-:W-:Y:S01]  /*2e60*/  @!P1 FMUL R77, R77, R77 ;  /* 0x0000004d4d4d9220 */ /* 0x002fe20000400000 */
[----:B------:R-:W-:Y:S01]  /*2e70*/  FSETP.GEU.AND P1, PT, R58, -126, PT ;  /* 0xc2fc00003a00780b */ /* 0x000fe20003f2e000 */
[----:B------:R-:W1:Y:S06]  /*2e80*/  MUFU.EX2 R59, R59 ;  /* 0x0000003b003b7308 */ /* 0x000e6c0000000800 */
[----:B------:R-:W-:Y:S02]  /*2e90*/  @!P4 FMUL R81, R81, 0.5 ;  /* 0x3f0000005151c820 */ /* 0x000fe40000400000 */
[----:B------:R-:W3:Y:S01]  /*2ea0*/  MUFU.EX2 R61, R62 ;  /* 0x0000003e003d7308 */ /* 0x000ee20000000800 */
[----:B--2---:R-:W-:Y:S01]  /*2eb0*/  @!P3 FMUL R60, R60, R60 ;  /* 0x0000003c3c3cb220 */ /* 0x004fe20000400000 */
[----:B------:R-:W-:-:S02]  /*2ec0*/  FSETP.GEU.AND P3, PT, R84, -126, PT ;  /* 0xc2fc00005400780b */ /* 0x000fc40003f6e000 */
[----:B------:R-:W-:Y:S01]  /*2ed0*/  @!P1 FMUL R58, R58, 0.5 ;  /* 0x3f0000003a3a9820 */ /* 0x000fe20000400000 */
[----:B------:R-:W-:-:S03]  /*2ee0*/  FADD R39, R39, R60 ;  /* 0x0000003c27277221 */ /* 0x000fc60000000000 */
[----:B------:R-:W2:Y:S01]  /*2ef0*/  MUFU.EX2 R80, R80 ;  /* 0x0000005000507308 */ /* 0x000ea20000000800 */
[----:B-1----:R-:W-:Y:S01]  /*2f00*/  @!P2 FMUL R59, R59, R59 ;  /* 0x0000003b3b3ba220 */ /* 0x002fe20000400000 */
[----:B------:R-:W-:-:S03]  /*2f10*/  FSETP.GEU.AND P2, PT, R70, -126, PT ;  /* 0xc2fc00004600780b */ /* 0x000fc60003f4e000 */
[----:B------:R-:W-:Y:S02]  /*2f20*/  FADD R34, R34, R59 ;  /* 0x0000003b22227221 */ /* 0x000fe40000000000 */
[----:B------:R-:W-:Y:S01]  /*2f30*/  @!P3 FMUL R84, R84, 0.5 ;  /* 0x3f0000005454b820 */ /* 0x000fe20000400000 */
[----:B------:R-:W1:Y:S01]  /*2f40*/  MUFU.EX2 R58, R58 ;  /* 0x0000003a003a7308 */ /* 0x000e620000000800 */
[----:B---3--:R-:W-:Y:S01]  /*2f50*/  @!P6 FMUL R61, R61, R61 ;  /* 0x0000003d3d3de220 */ /* 0x008fe20000400000 */
[----:B------:R-:W-:Y:S01]  /*2f60*/  FSETP.GEU.AND P6, PT, R71, -126, PT ;  /* 0xc2fc00004700780b */ /* 0x000fe20003fce000 */
[----:B------:R-:W-:Y:S02]  /*2f70*/  WARPGROUP.DEPBAR.LE gsb0, 0x0 ;  /* 0x00008000000079c5 */ /* 0x000fe40000010000 */
[----:B------:R-:W-:Y:S02]  /*2f80*/  F2FP.BF16.F32.PACK_AB R24, R20, R17 ;  /* 0x000000111418723e */ /* 0x000fe400000010ff */
[----:B------:R-:W-:Y:S01]  /*2f90*/  @!P2 FMUL R70, R70, 0.5 ;  /* 0x3f0000004646a820 */ /* 0x000fe20000400000 */
[----:B------:R-:W-:Y:S01]  /*2fa0*/  F2FP.BF16.F32.PACK_AB R26, R22, R19 ;  /* 0x00000013161a723e */ /* 0x000fe200000010ff */
[----:B--2---:R-:W-:Y:S01]  /*2fb0*/  @!P5 FMUL R80, R80, R80 ;  /* 0x000000505050d220 */ /* 0x004fe20000400000 */
[----:B------:R-:W-:Y:S01]  /*2fc0*/  F2FP.BF16.F32.PACK_AB R25, R43, R42 ;  /* 0x0000002a2b19723e */ /* 0x000fe200000010ff */
[----:B------:R-:W2:Y:S01]  /*2fd0*/  MUFU.EX2 R81, R81 ;  /* 0x0000005100517308 */ /* 0x000ea20000000800 */
[----:B------:R-:W-:Y:S01]  /*2fe0*/  F2FP.BF16.F32.PACK_AB R27, R64, R51 ;  /* 0x00000033401b723e */ /* 0x000fe200000010ff */
[----:B------:R-:W-:Y:S01]  /*2ff0*/  FADD R17, R17, R52 ;  /* 0x0000003411117221 */ /* 0x000fe20000000000 */
[----:B------:R-:W-:Y:S01]  /*3000*/  FSETP.GEU.AND P5, PT, R66, -126, PT ;  /* 0xc2fc00004200780b */ /* 0x000fe20003fae000 */
[----:B------:R-:W-:Y:S01]  /*3010*/  @!P6 FMUL R71, R71, 0.5 ;  /* 0x3f0000004747e820 */ /* 0x000fe20000400000 */
[----:B------:R-:W-:Y:S01]  /*3020*/  WARPGROUP.ARRIVE ;  /* 0x00000000000079c5 */ /* 0x000fe20000000000 */
[----:B-1----:R-:W-:Y:S01]  /*3030*/  @!P1 FMUL R58, R58, R58 ;  /* 0x0000003a3a3a9220 */ /* 0x002fe20000400000 */
[----:B------:R-:W-:Y:S01]  /*3040*/  FSETP.GEU.AND P1, PT, R67, -126, PT ;  /* 0xc2fc00004300780b */ /* 0x000fe20003f2e000 */
[----:B------:R-:W1:Y:S01]  /*3050*/  MUFU.EX2 R70, R70 ;  /* 0x0000004600467308 */ /* 0x000e620000000800 */
[----:B------:R-:W-:Y:S01]  /*3060*/  FADD R20, R20, R45 ;  /* 0x0000002d14147221 */ /* 0x000fe20000000000 */
[----:B------:R-:W-:Y:S01]  /*3070*/  FADD R19, R19, R56 ;  /* 0x0000003813137221 */ /* 0x000fe20000000000 */
[----:B------:R-:W-:Y:S01]  /*3080*/  HGMMA.64x16x16.F32.BF16 R104, R24, gdesc[UR4].tnspB, R104, gsb0 ;  /* 0x4020000418687df0 */ /* 0x000fe20008001868 */
[----:B------:R-:W-:Y:S01]  /*3090*/  UMOV UR6, UR8 ;  /* 0x0000000800067c82 */ /* 0x000fe20008000000 */
[----:B------:R-:W-:Y:S01]  /*30a0*/  UMOV UR7, 0xc0000010 ;  /* 0xc000001000077882 */ /* 0x000fe20000000000 */
[----:B------:R-:W-:Y:S01]  /*30b0*/  UIADD3 UR8, UR14, 0x440, URZ ;  /* 0x000004400e087890 */ /* 0x000fe2000fffe03f */
[----:B------:R-:W-:Y:S01]  /*30c0*/  FADD R31, R31, R58 ;  /* 0x0000003a1f1f7221 */ /* 0x000fe20000000000 */
[----:B------:R-:W-:Y:S01]  /*30d0*/  @!P5 FMUL R66, R66, 0.5 ;  /* 0x3f0000004242d820 */ /* 0x000fe20000400000 */
[----:B------:R-:W3:Y:S01]  /*30e0*/  MUFU.EX2 R71, R71 ;  /* 0x0000004700477308 */ /* 0x000ee20000000800 */
[----:B--2---:R-:W-:Y:S01]  /*30f0*/  @!P4 FMUL R81, R81, R81 ;  /* 0x000000515151c220 */ /* 0x004fe20000400000 */
[----:B------:R-:W-:Y:S01]  /*3100*/  FSETP.GEU.AND P4, PT, R74, -126, PT ;  /* 0xc2fc00004a00780b */ /* 0x000fe20003f8e000 */
[----:B------:R-:W-:Y:S01]  /*3110*/  @!P1 FMUL R67, R67, 0.5 ;  /* 0x3f00000043439820 */ /* 0x000fe20000400000 */
[----:B------:R-:W-:-:S04]  /*3120*/  FADD R38, R38, R61 ;  /* 0x0000003d26267221 */ /* 0x000fc80000000000 */
[----:B------:R-:W2:Y:S01]  /*3130*/  MUFU.EX2 R65, R66 ;  /* 0x0000004200417308 */ /* 0x000ea20000000800 */
[----:B-1----:R-:W-:Y:S01]  /*3140*/  @!P2 FMUL R70, R70, R70 ;  /* 0x000000464646a220 */ /* 0x002fe20000400000 */
[----:B------:R-:W-:-:S03]  /*3150*/  FSETP.GEU.AND P2, PT, R79, -126, PT ;  /* 0xc2fc00004f00780b */ /* 0x000fc60003f4e000 */
[----:B------:R-:W-:Y:S02]  /*3160*/  FADD R51, R51, R70 ;  /* 0x0000004633337221 */ /* 0x000fe40000000000 */
[----:B------:R-:W-:Y:S01]  /*3170*/  @!P4 FMUL R74, R74, 0.5 ;  /* 0x3f0000004a4ac820 */ /* 0x000fe20000400000 */
[----:B------:R-:W1:Y:S01]  /*3180*/  MUFU.EX2 R62, R67 ;  /* 0x00000043003e7308 */ /* 0x000e620000000800 */
[----:B---3--:R-:W-:Y:S01]  /*3190*/  @!P6 FMUL R71, R71, R71 ;  /* 0x000000474747e220 */ /* 0x008fe20000400000 */
[----:B------:R-:W-:-:S03]  /*31a0*/  FSETP.GEU.AND P6, PT, R85, -126, PT ;  /* 0xc2fc00005500780b */ /* 0x000fc60003fce000 */
[----:B------:R-:W-:Y:S02]  /*31b0*/  FADD R64, R64, R71 ;  /* 0x0000004740407221 */ /* 0x000fe40000000000 */
[----:B------:R-:W-:Y:S01]  /*31c0*/  @!P2 FMUL R79, R79, 0.5 ;  /* 0x3f0000004f4fa820 */ /* 0x000fe20000400000 */
[----:B------:R-:W3:Y:S01]  /*31d0*/  MUFU.EX2 R84, R84 ;  /* 0x0000005400547308 */ /* 0x000ee20000000800 */
[----:B--2---:R-:W-:Y:S01]  /*31e0*/  @!P5 FMUL R65, R65, R65 ;  /* 0x000000414141d220 */ /* 0x004fe20000400000 */
[----:B------:R-:W-:-:S03]  /*31f0*/  FSETP.GEU.AND P5, PT, R75, -126, PT ;  /* 0xc2fc00004b00780b */ /* 0x000fc60003fae000 */
[----:B------:R-:W-:Y:S02]  /*3200*/  FADD R42, R42, R65 ;  /* 0x000000412a2a7221 */ /* 0x000fe40000000000 */
[----:B------:R-:W-:Y:S01]  /*3210*/  @!P6 FMUL R85, R85, 0.5 ;  /* 0x3f0000005555e820 */ /* 0x000fe20000400000 */
[----:B------:R-:W2:Y:S01]  /*3220*/  MUFU.EX2 R74, R74 ;  /* 0x0000004a004a7308 */ /* 0x000ea20000000800 */
[----:B-1----:R-:W-:Y:S01]  /*3230*/  @!P1 FMUL R62, R62, R62 ;  /* 0x0000003e3e3e9220 */ /* 0x002fe20000400000 */
[----:B------:R-:W-:Y:S01]  /*3240*/  FSETP.GEU.AND P1, PT, R78, -126, PT ;  /* 0xc2fc00004e00780b */ /* 0x000fe20003f2e000 */
[----:B------:R-:W-:Y:S02]  /*3250*/  WARPGROUP.DEPBAR.LE gsb0, 0x0 ;  /* 0x00008000000079c5 */ /* 0x000fe40000010000 */
[----:B------:R-:W-:Y:S02]  /*3260*/  WARPGROUP.ARRIVE ;  /* 0x00000000000079c5 */ /* 0x000fe40000000000 */
[----:B------:R-:W-:Y:S01]  /*3270*/  @!P5 FMUL R75, R75, 0.5 ;  /* 0x3f0000004b4bd820 */ /* 0x000fe20000400000 */
[----:B------:R-:W1:Y:S01]  /*3280*/  MUFU.EX2 R85, R85 ;  /* 0x0000005500557308 */ /* 0x000e620000000800 */
[----:B---3--:R-:W-:Y:S01]  /*3290*/  @!P3 FMUL R84, R84, R84 ;  /* 0x000000545454b220 */ /* 0x008fe20000400000 */
[----:B------:R-:W-:Y:S01]  /*32a0*/  ISETP.GE.AND P3, PT, R10, 0x81, PT ;  /* 0x000000810a00780c */ /* 0x000fe20003f66270 */
[----:B------:R-:W-:Y:S01]  /*32b0*/  FADD R43, R43, R62 ;  /* 0x0000003e2b2b7221 */ /* 0x000fe20000000000 */
[----:B------:R-:W-:Y:S01]  /*32c0*/  HGMMA.64x16x16.F32.BF16 R96, R24, gdesc[UR4].tnspB, R96, gsb0 ;  /* 0x4020000418607df0 */ /* 0x000fe20008001860 */
[----:B------:R-:W-:Y:S01]  /*32d0*/  UIADD3 UR6, UR14, 0x340, URZ ;  /* 0x000003400e067890 */ /* 0x000fe2000fffe03f */
[----:B------:R-:W-:Y:S01]  /*32e0*/  UMOV UR7, 0xc0000010 ;  /* 0xc000001000077882 */ /* 0x000fe20000000000 */
[----:B------:R-:W-:Y:S01]  /*32f0*/  @!P1 FMUL R78, R78, 0.5 ;  /* 0x3f0000004e4e9820 */ /* 0x000fe20000400000 */
[----:B------:R-:W3:Y:S01]  /*3300*/  MUFU.EX2 R75, R75 ;  /* 0x0000004b004b7308 */ /* 0x000ee20000000800 */
[----:B--2---:R-:W-:Y:S01]  /*3310*/  @!P4 FMUL R74, R74, R74 ;  /* 0x0000004a4a4ac220 */ /* 0x004fe20000400000 */
[----:B------:R-:W-:-:S06]  /*3320*/  FSETP.GEU.AND P4, PT, R82, -126, PT ;  /* 0xc2fc00005200780b */ /* 0x000fcc0003f8e000 */
[----:B------:R-:W2:Y:S01]  /*3330*/  MUFU.EX2 R63, R78 ;  /* 0x0000004e003f7308 */ /* 0x000ea20000000800 */
[----:B-1----:R-:W-:-:S06]  /*3340*/  @!P6 FMUL R85, R85, R85 ;  /* 0x000000555555e220 */ /* 0x002fcc0000400000 */
[----:B------:R-:W-:Y:S01]  /*3350*/  @!P4 FMUL R82, R82, 0.5 ;  /* 0x3f0000005252c820 */ /* 0x000fe20000400000 */
[----:B------:R-:W1:Y:S01]  /*3360*/  MUFU.EX2 R10, R79 ;  /* 0x0000004f000a7308 */ /* 0x000e620000000800 */
[----:B---3--:R-:W-:Y:S01]  /*3370*/  @!P5 FMUL R75, R75, R75 ;  /* 0x0000004b4b4bd220 */ /* 0x008fe20000400000 */
[----:B------:R-:W-:Y:S01]  /*3380*/  FSETP.GEU.AND P5, PT, R83, -126, PT ;  /* 0xc2fc00005300780b */ /* 0x000fe20003fae000 */
[----:B--2---:R-:W-:Y:S01]  /*3390*/  @!P1 FMUL R63, R63, R63 ;  /* 0x0000003f3f3f9220 */ /* 0x004fe20000400000 */
[----:B------:R-:W-:-:S11]  /*33a0*/  FSETP.GEU.AND P1, PT, R86, -126, PT ;  /* 0xc2fc00005600780b */ /* 0x000fd60003f2e000 */
[----:B------:R-:W-:Y:S01]  /*33b0*/  @!P5 FMUL R83, R83, 0.5 ;  /* 0x3f0000005353d820 */ /* 0x000fe20000400000 */
[----:B-1----:R-:W-:Y:S01]  /*33c0*/  @!P2 FMUL R10, R10, R10 ;  /* 0x0000000a0a0aa220 */ /* 0x002fe20000400000 */
[----:B------:R-:W-:Y:S01]  /*33d0*/  FSETP.GEU.AND P2, PT, R87, -126, PT ;  /* 0xc2fc00005700780b */ /* 0x000fe20003f4e000 */
[----:B------:R-:W-:Y:S02]  /*33e0*/  WARPGROUP.DEPBAR.LE gsb0, 0x0 ;  /* 0x00008000000079c5 */ /* 0x000fe40000010000 */
[----:B------:R-:W-:Y:S01]  /*33f0*/  WARPGROUP.ARRIVE ;  /* 0x00000000000079c5 */ /* 0x000fe20000000000 */
[----:B------:R-:W-:-:S05]  /*3400*/  @!P1 FMUL R86, R86, 0.5 ;  /* 0x3f00000056569820 */ /* 0x000fca0000400000 */
[----:B------:R-:W-:Y:S01]  /*3410*/  HGMMA.64x16x16.F32.BF16 R88, R24, gdesc[UR8].tnspB, R88, gsb0 ;  /* 0x4020000818587df0 */ /* 0x000fe20008001858 */
[----:B------:R-:W-:-:S03]  /*3420*/  UIADD3 UR10, UR14, 0x540, URZ ;  /* 0x000005400e0a7890 */ /* 0x000fc6000fffe03f */
[----:B------:R-:W-:Y:S01]  /*3430*/  @!P2 FMUL R87, R87, 0.5 ;  /* 0x3f0000005757a820 */ /* 0x000fe20000400000 */
[----:B------:R-:W-:Y:S01]  /*3440*/  UMOV UR11, 0xc0000010 ;  /* 0xc0000010000b7882 */ /* 0x000fe20000000000 */
[----:B------:R-:W-:Y:S02]  /*3450*/  WARPGROUP.DEPBAR.LE gsb0, 0x0 ;  /* 0x00008000000079c5 */ /* 0x000fe40000010000 */
[----:B------:R-:W-:Y:S02]  /*3460*/  F2FP.BF16.F32.PACK_AB R24, R28, R21 ;  /* 0x000000151c18723e */ /* 0x000fe400000010ff */
[----:B------:R-:W-:Y:S02]  /*3470*/  F2FP.BF16.F32.PACK_AB R26, R32, R23 ;  /* 0x00000017201a723e */ /* 0x000fe400000010ff */
[----:B------:R-:W-:Y:S02]  /*3480*/  F2FP.BF16.F32.PACK_AB R25, R68, R57 ;  /* 0x000000394419723e */ /* 0x000fe400000010ff */
[----:B------:R-:W-:-:S04]  /*3490*/  F2FP.BF16.F32.PACK_AB R27, R47, R46 ;  /* 0x0000002e2f1b723e */ /* 0x000fc800000010ff */
[----:B------:R-:W-:-:S06]  /*34a0*/  WARPGROUP.ARRIVE ;  /* 0x00000000000079c5 */ /* 0x000fcc0000000000 */
[----:B------:R-:W-:Y:S01]  /*34b0*/  HGMMA.64x16x16.F32.BF16 R104, R24, gdesc[UR4].tnspB, R104, gsb0 ;  /* 0x4020000418687df0 */ /* 0x000fe20008001868 */
[----:B------:R-:W-:Y:S01]  /*34c0*/  UMOV UR6, UR8 ;  /* 0x0000000800067c82 */ /* 0x000fe20008000000 */
[----:B------:R-:W-:Y:S01]  /*34d0*/  UMOV UR7, 0xc0000010 ;  /* 0xc000001000077882 */ /* 0x000fe20000000000 */
[----:B------:R-:W-:Y:S01]  /*34e0*/  UIADD3 UR8, UR14, 0x460, URZ ;  /* 0x000004600e087890 */ /* 0x000fe2000fffe03f */
[----:B------:R-:W-:Y:S02]  /*34f0*/  WARPGROUP.DEPBAR.LE gsb0, 0x0 ;  /* 0x00008000000079c5 */ /* 0x000fe40000010000 */
[----:B------:R-:W-:-:S06]  /*3500*/  WARPGROUP.ARRIVE ;  /* 0x00000000000079c5 */ /* 0x000fcc0000000000 */
[----:B------:R-:W-:Y:S01]  /*3510*/  HGMMA.64x16x16.F32.BF16 R96, R24, gdesc[UR4].tnspB, R96, gsb0 ;  /* 0x4020000418607df0 */ /* 0x000fe20008001860 */
[----:B------:R-:W-:Y:S01]  /*3520*/  UIADD3 UR6, UR14, 0x360, URZ ;  /* 0x000003600e067890 */ /* 0x000fe2000fffe03f */
[----:B------:R-:W-:Y:S01]  /*3530*/  UMOV UR7, 0xc0000010 ;  /* 0xc000001000077882 */ /* 0x000fe20000000000 */
[----:B------:R-:W-:Y:S02]  /*3540*/  WARPGROUP.DEPBAR.LE gsb0, 0x0 ;  /* 0x00008000000079c5 */ /* 0x000fe40000010000 */
[----:B------:R-:W-:-:S06]  /*3550*/  WARPGROUP.ARRIVE ;  /* 0x00000000000079c5 */ /* 0x000fcc0000000000 */
[----:B------:R-:W-:Y:S01]  /*3560*/  HGMMA.64x16x16.F32.BF16 R88, R24, gdesc[UR8].tnspB, R88, gsb0 ;  /* 0x4020000818587df0 */ /* 0x000fe20008001858 */
[----:B------:R-:W-:Y:S01]  /*3570*/  UIADD3 UR10, UR14, 0x560, URZ ;  /* 0x000005600e0a7890 */ /* 0x000fe2000fffe03f */
[----:B------:R-:W-:Y:S01]  /*3580*/  UMOV UR11, 0xc0000010 ;  /* 0xc0000010000b7882 */ /* 0x000fe20000000000 */
[----:B------:R-:W-:Y:S02]  /*3590*/  WARPGROUP.DEPBAR.LE gsb0, 0x0 ;  /* 0x00008000000079c5 */ /* 0x000fe40000010000 */
[----:B------:R-:W-:Y:S02]  /*35a0*/  F2FP.BF16.F32.PACK_AB R24, R36, R29 ;  /* 0x0000001d2418723e */ /* 0x000fe400000010ff */
[C---:B------:R-:W-:Y:S01]  /*35b0*/  F2FP.BF16.F32.PACK_AB R26, R40.reuse, R33 ;  /* 0x00000021281a723e */ /* 0x040fe200000010ff */
[----:B------:R-:W-:Y:S01]  /*35c0*/  FADD R40, R40, R85 ;  /* 0x0000005528287221 */ /* 0x000fe20000000000 */
        /* <DEDUP_REMOVED lines=18> */
[----:B------:R-:W-:Y:S01]  /*36f0*/  F2FP.BF16.F32.PACK_AB R24, R37, R44 ;  /* 0x0000002c2518723e */ /* 0x000fe200000010ff */
[----:B------:R-:W-:Y:S01]  /*3700*/  FADD R44, R21, R30 ;  /* 0x0000001e152c7221 */ /* 0x000fe20000000000 */
[----:B------:R-:W-:Y:S01]  /*3710*/  F2FP.BF16.F32.PACK_AB R26, R41, R48 ;  /* 0x00000030291a723e */ /* 0x000fe200000010ff */
[----:B------:R-:W-:Y:S01]  /*3720*/  FADD R21, R28, R35 ;  /* 0x000000231c157221 */ /* 0x000fe20000000000 */
[----:B------:R-:W-:Y:S01]  /*3730*/  F2FP.BF16.F32.PACK_AB R25, R59, R58 ;  /* 0x0000003a3b19723e */ /* 0x000fe200000010ff */
[----:B------:R-:W-:Y:S01]  /*3740*/  FADD R28, R23, R76 ;  /* 0x0000004c171c7221 */ /* 0x000fe20000000000 */
[----:B------:R-:W-:Y:S01]  /*3750*/  F2FP.BF16.F32.PACK_AB R27, R60, R61 ;  /* 0x0000003d3c1b723e */ /* 0x000fe200000010ff */
[----:B------:R-:W-:Y:S01]  /*3760*/  FADD R23, R36, R81 ;  /* 0x0000005124177221 */ /* 0x000fe20000000000 */
[----:B------:R-:W-:Y:S01]  /*3770*/  FADD R11, R11, R44 ;  /* 0x0000002c0b0b7221 */ /* 0x000fe20000000000 */
[----:B------:R-:W-:Y:S01]  /*3780*/  FADD R14, R14, R21 ;  /* 0x000000150e0e7221 */ /* 0x000fe20000000000 */
[----:B------:R-:W-:Y:S01]  /*3790*/  WARPGROUP.ARRIVE ;  /* 0x00000000000079c5 */ /* 0x000fe20000000000 */
[----:B------:R-:W-:Y:S01]  /*37a0*/  FADD R23, R20, R23 ;  /* 0x0000001714177221 */ /* 0x000fe20000000000 */
[----:B------:R-:W-:Y:S01]  /*37b0*/  FADD R28, R15, R28 ;  /* 0x0000001c0f1c7221 */ /* 0x000fe20000000000 */
[----:B------:R-:W-:-:S02]  /*37c0*/  IADD3 R15, R2, 0xd820, RZ ;  /* 0x0000d820020f7810 */ /* 0x000fc40007ffe0ff */
[----:B------:R-:W-:Y:S01]  /*37d0*/  FADD R14, R14, R23 ;  /* 0x000000170e0e7221 */ /* 0x000fe20000000000 */
        /* <DEDUP_REMOVED lines=16> */
[----:B------:R-:W-:Y:S01]  /*38e0*/  F2FP.BF16.F32.PACK_AB R26, R49, R56 ;  /* 0x00000038311a723e */ /* 0x000fe200000010ff */
[----:B------:R-:W-:Y:S01]  /*38f0*/  FADD R49, R22, R49 ;  /* 0x0000003116317221 */ /* 0x000fe20000000000 */
[----:B------:R-:W-:Y:S01]  /*3900*/  F2FP.BF16.F32.PACK_AB R25, R62, R65 ;  /* 0x000000413e19723e */ /* 0x000fe200000010ff */
[----:B------:R-:W1:Y:S01]  /*3910*/  MUFU.EX2 R22, R87 ;  /* 0x0000005700167308 */ /* 0x000e620000000800 */
[----:B------:R-:W-:Y:S01]  /*3920*/  F2FP.BF16.F32.PACK_AB R27, R71, R70 ;  /* 0x00000046471b723e */ /* 0x000fe200000010ff */
[----:B------:R-:W-:-:S03]  /*3930*/  FADD R49, R49, R40 ;  /* 0x0000002831317221 */ /* 0x000fc60000000000 */
[----:B------:R-:W-:-:S06]  /*3940*/  WARPGROUP.ARRIVE ;  /* 0x00000000000079c5 */ /* 0x000fcc0000000000 */
[----:B------:R-:W-:Y:S01]  /*3950*/  HGMMA.64x16x16.F32.BF16 R104, R24, gdesc[UR4].tnspB, R104, gsb0 ;  /* 0x4020000418687df0 */ /* 0x000fe20008001868 */
[----:B------:R-:W-:Y:S01]  /*3960*/  UMOV UR6, UR8 ;  /* 0x0000000800067c82 */ /* 0x000fe20008000000 */
[----:B------:R-:W-:Y:S01]  /*3970*/  UMOV UR7, 0xc0000010 ;  /* 0xc000001000077882 */ /* 0x000fe20000000000 */
[----:B------:R-:W-:Y:S01]  /*3980*/  UIADD3 UR8, UR14, 0x4c0, URZ ;  /* 0x000004c00e087890 */ /* 0x000fe2000fffe03f */
[----:B-1----:R-:W-:-:S04]  /*3990*/  @!P2 FMUL R22, R22, R22 ;  /* 0x000000161616a220 */ /* 0x002fc80000400000 */
[----:B------:R-:W-:-:S04]  /*39a0*/  FADD R55, R55, R22 ;  /* 0x0000001637377221 */ /* 0x000fc80000000000 */
[----:B------:R-:W-:Y:S01]  /*39b0*/  FADD R64, R64, R55 ;  /* 0x0000003740407221 */ /* 0x000fe20000000000 */
        /* <DEDUP_REMOVED lines=13> */
[----:B------:R-:W1:Y:S01]  /*3a90*/  MUFU.EX2 R35, R82 ;  /* 0x0000005200237308 */ /* 0x000e620000000800 */
[----:B------:R-:W-:Y:S01]  /*3aa0*/  F2FP.BF16.F32.PACK_AB R25, R75, R74 ;  /* 0x0000004a4b19723e */ /* 0x000fe200000010ff */
[----:B------:R-:W-:Y:S01]  /*3ab0*/  FADD R77, R32, R77 ;  /* 0x0000004d204d7221 */ /* 0x000fe20000000000 */
[----:B------:R-:W-:Y:S01]  /*3ac0*/  F2FP.BF16.F32.PACK_AB R27, R10, R63 ;  /* 0x0000003f0a1b723e */ /* 0x000fe200000010ff */
[----:B------:R-:W-:Y:S01]  /*3ad0*/  FADD R63, R46, R63 ;  /* 0x0000003f2e3f7221 */ /* 0x000fe20000000000 */
[----:B------:R-:W-:Y:S01]  /*3ae0*/  FADD R46, R47, R10 ;  /* 0x0000000a2f2e7221 */ /* 0x000fe20000000000 */
[----:B------:R-:W-:Y:S01]  /*3af0*/  FADD R10, R29, R80 ;  /* 0x000000501d0a7221 */ /* 0x000fe20000000000 */
[----:B------:R-:W-:Y:S01]  /*3b00*/  WARPGROUP.ARRIVE ;  /* 0x00000000000079c5 */ /* 0x000fe20000000000 */
[----:B------:R-:W2:Y:S01]  /*3b10*/  MUFU.EX2 R30, R83 ;  /* 0x00000053001e7308 */ /* 0x000ea20000000800 */
[----:B------:R-:W-:Y:S01]  /*3b20*/  FADD R74, R57, R74 ;  /* 0x0000004a394a7221 */ /* 0x000fe20000000000 */
[----:B------:R-:W-:Y:S01]  /*3b30*/  FADD R75, R68, R75 ;  /* 0x0000004b444b7221 */ /* 0x000fe20000000000 */
[----:B------:R-:W-:Y:S01]  /*3b40*/  FADD R32, R33, R84 ;  /* 0x0000005421207221 */ /* 0x000fe20000000000 */
[----:B------:R-:W-:Y:S01]  /*3b50*/  FADD R10, R17, R10 ;  /* 0x0000000a110a7221 */ /* 0x000fe20000000000 */
[----:B------:R-:W-:Y:S01]  /*3b60*/  HGMMA.64x16x16.F32.BF16 R104, R24, gdesc[UR4].tnspB, R104, gsb0 ;  /* 0x4020000418687df0 */ /* 0x000fe20008001868 */
[----:B------:R-:W-:Y:S01]  /*3b70*/  UMOV UR6, UR8 ;  /* 0x0000000800067c82 */ /* 0x000fe20008000000 */
[----:B------:R-:W-:Y:S01]  /*3b80*/  UMOV UR7, 0xc0000010 ;  /* 0xc000001000077882 */ /* 0x000fe20000000000 */
[----:B------:R-:W-:Y:S01]  /*3b90*/  UIADD3 UR8, UR14, 0x4e0, URZ ;  /* 0x000004e00e087890 */ /* 0x000fe2000fffe03f */
[----:B-1----:R-:W-:Y:S01]  /*3ba0*/  @!P4 FMUL R35, R35, R35 ;  /* 0x000000232323c220 */ /* 0x002fe20000400000 */
[----:B------:R-:W-:Y:S01]  /*3bb0*/  FADD R19, R19, R32 ;  /* 0x0000002013137221 */ /* 0x000fe20000000000 */
[----:B------:R-:W-:Y:S01]  /*3bc0*/  FADD R18, R18, R77 ;  /* 0x0000004d12127221 */ /* 0x000fe20000000000 */
[----:B------:R-:W-:Y:S01]  /*3bd0*/  FADD R31, R31, R74 ;  /* 0x0000004a1f1f7221 */ /* 0x000fe20000000000 */
[----:B------:R-:W-:Y:S01]  /*3be0*/  FADD R29, R50, R35 ;  /* 0x00000023321d7221 */ /* 0x000fe20000000000 */
[----:B------:R-:W-:Y:S01]  /*3bf0*/  FADD R34, R34, R75 ;  /* 0x0000004b22227221 */ /* 0x000fe20000000000 */
[----:B------:R-:W-:Y:S01]  /*3c00*/  FADD R38, R38, R63 ;  /* 0x0000003f26267221 */ /* 0x000fe20000000000 */
[----:B------:R-:W-:Y:S01]  /*3c10*/  FADD R39, R39, R46 ;  /* 0x0000002e27277221 */ /* 0x000fe20000000000 */
[----:B--2---:R-:W-:Y:S01]  /*3c20*/  @!P5 FMUL R30, R30, R30 ;  /* 0x0000001e1e1ed220 */ /* 0x004fe20000400000 */
[----:B------:R-:W-:Y:S01]  /*3c30*/  FADD R42, R42, R29 ;  /* 0x0000001d2a2a7221 */ /* 0x000fe20000000000 */
[----:B------:R-:W-:Y:S01]  /*3c40*/  FADD R10, R11, R10 ;  /* 0x0000000a0b0a7221 */ /* 0x000fe20000000000 */
[----:B------:R-:W-:Y:S01]  /*3c50*/  FADD R19, R28, R19 ;  /* 0x000000131c137221 */ /* 0x000fe20000000000 */
[----:B------:R-:W-:Y:S01]  /*3c60*/  FADD R36, R53, R30 ;  /* 0x0000001e35247221 */ /* 0x000fe20000000000 */
[----:B------:R-:W-:Y:S01]  /*3c70*/  FADD R49, R18, R49 ;  /* 0x0000003112317221 */ /* 0x000fe20000000000 */
[----:B------:R-:W-:Y:S01]  /*3c80*/  FADD R31, R31, R42 ;  /* 0x0000002a1f1f7221 */ /* 0x000fe20000000000 */
[----:B------:R-:W-:Y:S01]  /*3c90*/  FADD R39, R39, R64 ;  /* 0x0000004027277221 */ /* 0x000fe20000000000 */
[----:B------:R-:W-:Y:S01]  /*3ca0*/  FADD R43, R43, R36 ;  /* 0x000000242b2b7221 */ /* 0x000fe20000000000 */
[----:B------:R-:W-:Y:S01]  /*3cb0*/  PRMT R17, RZ, 0x654, R15 ;  /* 0x00000654ff117816 */ /* 0x000fe2000000000f */
[----:B------:R-:W-:Y:S01]  /*3cc0*/  FADD R19, R10, R19 ;  /* 0x000000130a137221 */ /* 0x000fe20000000000 */
[----:B------:R-:W-:Y:S01]  /*3cd0*/  FADD R14, R14, R49 ;  /* 0x000000310e0e7221 */ /* 0x000fe20000000000 */
[----:B------:R-:W-:-:S03]  /*3ce0*/  FADD R34, R34, R43 ;  /* 0x0000002b22227221 */ /* 0x000fc60000000000 */
[----:B------:R-:W-:Y:S01]  /*3cf0*/  FADD R19, R19, R14 ;  /* 0x0000000e13137221 */ /* 0x000fe20000000000 */
        /* <DEDUP_REMOVED lines=12> */
[----:B------:R-:W1:Y:S01]  /*3dc0*/  MUFU.EX2 R27, R86 ;  /* 0x00000056001b7308 */ /* 0x000e620000000800 */
[----:B------:R-:W-:Y:S02]  /*3dd0*/  F2FP.BF16.F32.PACK_AB R24, R81, R80 ;  /* 0x000000505118723e */ /* 0x000fe400000010ff */
[----:B------:R-:W-:Y:S02]  /*3de0*/  F2FP.BF16.F32.PACK_AB R26, R85, R84 ;  /* 0x00000054551a723e */ /* 0x000fe400000010ff */
[----:B------:R-:W-:Y:S01]  /*3df0*/  F2FP.BF16.F32.PACK_AB R25, R30, R35 ;  /* 0x000000231e19723e */ /* 0x000fe200000010ff */
[----:B-1----:R-:W-:-:S04]  /*3e00*/  @!P1 FMUL R27, R27, R27 ;  /* 0x0000001b1b1b9220 */ /* 0x002fc80000400000 */
[----:B------:R-:W-:Y:S01]  /*3e10*/  FADD R54, R54, R27 ;  /* 0x0000001b36367221 */ /* 0x000fe20000000000 */
[----:B------:R-:W-:-:S03]  /*3e20*/  F2FP.BF16.F32.PACK_AB R27, R22, R27 ;  /* 0x0000001b161b723e */ /* 0x000fc600000010ff */
[----:B------:R-:W-:Y:S01]  /*3e30*/  FADD R51, R51, R54 ;  /* 0x0000003633337221 */ /* 0x000fe20000000000 */
[----:B------:R-:W-:-:S03]  /*3e40*/  WARPGROUP.ARRIVE ;  /* 0x00000000000079c5 */ /* 0x000fc60000000000 */
[----:B------:R-:W-:-:S03]  /*3e50*/  FADD R38, R38, R51 ;  /* 0x0000003326267221 */ /* 0x000fc60000000000 */
[----:B------:R-:W-:Y:S01]  /*3e60*/  HGMMA.64x16x16.F32.BF16 R104, R24, gdesc[UR4].tnspB, R104, gsb0 ;  /* 0x4020000418687df0 */ /* 0x000fe20008001868 */
[----:B------:R-:W-:Y:S01]  /*3e70*/  UMOV UR6, UR8 ;  /* 0x0000000800067c82 */ /* 0x000fe20008000000 */
[----:B------:R-:W-:Y:S01]  /*3e80*/  UMOV UR7, 0xc0000010 ;  /* 0xc000001000077882 */ /* 0x000fe20000000000 */
[----:B------:R-:W-:-:S04]  /*3e90*/  FADD R31, R31, R38 ;  /* 0x000000261f1f7221 */ /* 0x000fc80000000000 */
[----:B------:R-:W-:Y:S01]  /*3ea0*/  FADD R18, R31, R34 ;  /* 0x000000221f127221 */ /* 0x000fe20000000000 */
[----:B------:R-:W-:Y:S02]  /*3eb0*/  WARPGROUP.DEPBAR.LE gsb0, 0x0 ;  /* 0x00008000000079c5 */ /* 0x000fe40000010000 */
[----:B------:R-:W-:-:S06]  /*3ec0*/  WARPGROUP.ARRIVE ;  /* 0x00000000000079c5 */ /* 0x000fcc0000000000 */
[----:B------:R-:W-:Y:S03]  /*3ed0*/  HGMMA.64x16x16.F32.BF16 R96, R24, gdesc[UR4].tnspB, R96, gsb0 ;  /* 0x4020000418607df0 */ /* 0x000fe60008001860 */
[----:B------:R-:W-:Y:S02]  /*3ee0*/  WARPGROUP.DEPBAR.LE gsb0, 0x0 ;  /* 0x00008000000079c5 */ /* 0x000fe40000010000 */
[----:B------:R-:W-:-:S06]  /*3ef0*/  WARPGROUP.ARRIVE ;  /* 0x00000000000079c5 */ /* 0x000fcc0000000000 */
[----:B------:R-:W-:Y:S03]  /*3f00*/  HGMMA.64x16x16.F32.BF16 R88, R24, gdesc[UR8].tnspB, R88, gsb0 ;  /* 0x4020000818587df0 */ /* 0x000fe60008001858 */
[----:B------:R-:W-:Y:S02]  /*3f10*/  WARPGROUP.DEPBAR.LE gsb0, 0x0 ;  /* 0x00008000000079c5 */ /* 0x000fe40000010000 */
[----:B------:R1:W-:Y:S01]  /*3f20*/  SYNCS.ARRIVE.TRANS64.RED.A1T0 RZ, [R17+URZ], RZ ;  /* 0x000000ff11ff79a7 */ /* 0x0003e2000810043f */
[----:B------:R-:W-:Y:S05]  /*3f30*/  @!P3 BRA `(.L_x_24) ;  /* 0x00000034009cb947 */ /* 0x000fea0003800000 */
[----:B------:R-:W-:Y:S01]  /*3f40*/  LOP3.LUT R13, R13, 0x1f, RZ, 0xc0, !PT ;  /* 0x0000001f0d0d7812 */ /* 0x000fe200078ec0ff */
[----:B------:R-:W-:Y:S01]  /*3f50*/  IMAD.MOV.U32 R23, RZ, RZ, R0 ;  /* 0x000000ffff177224 */ /* 0x000fe200078e0000 */
[----:B-1----:R-:W-:Y:S01]  /*3f60*/  MOV R17, R9 ;  /* 0x0000000900117202 */ /* 0x002fe20000000f00 */
[----:B------:R-:W-:Y:S01]  /*3f70*/  IMAD.MOV.U32 R11, RZ, RZ, 0x2 ;  /* 0x00000002ff0b7424 */ /* 0x000fe200078e00ff */
[----:B------:R-:W-:Y:S01]  /*3f80*/  MOV R10, 0x1 ;  /* 0x00000001000a7802 */ /* 0x000fe20000000f00 */
[----:B------:R-:W-:Y:S01]  /*3f90*/  ULDC.64 UR38, c[0x0][0x198] ;  /* 0x0000660000267ab9 */ /* 0x000fe20000000a00 */
[----:B------:R-:W-:-:S05]  /*3fa0*/  ULDC UR15, c[0x0][0x604] ;  /* 0x00018100000f7ab9 */ /* 0x000fca0000000800 */
.L_x_37:
[----:B------:R-:W-:Y:S01]  /*3fb0*/  LEA R9, R11, R2, 0x3 ;  /* 0x000000020b097211 */ /* 0x000fe200078e18ff */
[----:B------:R-:W-:Y:S05]  /*3fc0*/  YIELD ;  /* 0x0000000000007946 */ /* 0x000fea0003800000 */
[----:B------:R-:W-:-:S04]  /*3fd0*/  SHF.L.U32 R0, R3, 0x1f, RZ ;  /* 0x0000001f03007819 */ /* 0x000fc800000006ff */
[----:B------:R-:W1:Y:S02]  /*3fe0*/  SYNCS.PHASECHK.TRANS64.TRYWAIT P1, [R9+URZ+0xd800], R0 ;  /* 0x00d80000090075a7 */ /* 0x000e64000802017f */
[----:B-1----:R-:W-:Y:S05]  /*3ff0*/  @!P1 BRA `(.L_x_25) ;  /* 0x0000004800c09947 */ /* 0x002fea0003800000 */
.L_x_69:
[----:B------:R-:W-:Y:S05]  /*4000*/  WARPSYNC.ALL ;  /* 0x0000000000007948 */ /* 0x000fea0003800000 */
[----:B------:R-:W-:Y:S01]  /*4010*/  MOV R20, UR22 ;  /* 0x0000001600147c02 */ /* 0x000fe20008000f00 */
[----:B------:R-:W-:Y:S01]  /*4020*/  IMAD.MOV.U32 R21, RZ, RZ, -0x3ffffff0 ;  /* 0xc0000010ff157424 */ /* 0x000fe200078e00ff */
[----:B------:R-:W-:Y:S01]  /*4030*/  WARPGROUP.ARRIVE ;  /* 0x00000000000079c5 */ /* 0x000fe20000000000 */
[----:B------:R-:W-:Y:S02]  /*4040*/  MOV R113, 0xc0000010 ;  /* 0xc000001000717802 */ /* 0x000fe40000000f00 */
[----:B------:R-:W-:Y:S01]  /*4050*/  IMAD R20, R11, 0x300, R20 ;  /* 0x000003000b147824 */ /* 0x000fe200078e0214 */
[----:B------:R-:W-:-:S02]  /*4060*/  R2UR UR47, R21 ;  /* 0x00000000152f72ca */ /* 0x000fc400000e0000 */
[----:B------:R-:W-:Y:S02]  /*4070*/  R2UR UR7, R113 ;  /* 0x00000000710772ca */ /* 0x000fe400000e0000 */
[C---:B------:R-:W-:Y:S02]  /*4080*/  R2UR UR46, R20.reuse ;  /* 0x00000000142e72ca */ /* 0x040fe400000e0000 */
[C---:B------:R-:W-:Y:S01]  /*4090*/  IADD3 R112, R20.reuse, 0x100, RZ ;  /* 0x0000010014707810 */ /* 0x040fe20007ffe0ff */
[----:B------:R-:W-:Y:S01]  /*40a0*/  VIADD R20, R20, 0x200 ;  /* 0x0000020014147836 */ /* 0x000fe20000000000 */
[----:B------:R-:W-:Y:S02]  /*40b0*/  MOV R21, 0xc0000010 ;  /* 0xc000001000157802 */ /* 0x000fe40000000f00 */
[----:B------:R-:W-:Y:S02]  /*40c0*/  R2UR UR6, R112 ;  /* 0x00000000700672ca */ /* 0x000fe400000e0000 */
[----:B------:R-:W-:-:S02]  /*40d0*/  R2UR UR42, R20 ;  /* 0x00000000142a72ca */ /* 0x000fc400000e0000 */
[----:B------:R-:W-:Y:S02]  /*40e0*/  R2UR UR43, R21 ;  /* 0x00000000152b72ca */ /* 0x000fe400000e0000 */
[----:B------:R-:W-:Y:S01]  /*40f0*/  ISETP.NE.AND P1, PT, R8, RZ, PT ;  /* 0x000000ff0800720c */ /* 0x000fe20003f25270 */
[----:B------:R-:W-:Y:S03]  /*4100*/  HGMMA.64x128x16.F32.BF16 R24, gdesc[UR44], RZ, !UPT, gsb0 ;  /* 0x01e000002c1879f0 */ /* 0x000fe6000c0018ff */
[----:B------:R-:W-:Y:S02]  /*4110*/  WARPGROUP.DEPBAR.LE gsb0, 0x0 ;  /* 0x00008000000079c5 */ /* 0x000fe40000010000 */
[----:B------:R-:W-:-:S07]  /*4120*/  WARPGROUP.ARRIVE ;  /* 0x00000000000079c5 */ /* 0x000fce0000000000 */
[----:B------:R-:W-:Y:S03]  /*4130*/  HGMMA.64x128x16.F32.BF16 R24, gdesc[UR4], R24, gsb0 ;  /* 0x01e00000041879f0 */ /* 0x000fe60008001818 */
[----:B------:R-:W-:Y:S02]  /*4140*/  WARPGROUP.DEPBAR.LE gsb0, 0x0 ;  /* 0x00008000000079c5 */ /* 0x000fe40000010000 */
[----:B------:R-:W-:-:S07]  /*4150*/  WARPGROUP.ARRIVE ;  /* 0x00000000000079c5 */ /* 0x000fce0000000000 */
[----:B------:R-:W-:Y:S03]  /*4160*/  HGMMA.64x128x16.F32.BF16 R24, gdesc[UR40], R24, gsb0 ;  /* 0x01e00000281879f0 */ /* 0x000fe60008001818 */
[----:B------:R-:W-:Y:S02]  /*4170*/  WARPGROUP.DEPBAR.LE gsb0, 0x0 ;  /* 0x00008000000079c5 */ /* 0x000fe40000010000 */
[----:B------:R-:W-:Y:S05]  /*4180*/  @P1 BRA `(.L_x_26) ;  /* 0x0000000000bc1947 */ /* 0x000fea0003800000 */
[----:B------:R-:W-:-:S13]  /*4190*/  ISETP.LT.OR P2, PT, R6, 0x1, !P0 ;  /* 0x000000010600780c */ /* 0x000fda0004741670 */
[----:B------:R-:W-:Y:S05]  /*41a0*/  @P2 BRA `(.L_x_27) ;  /* 0x0000000000b02947 */ /* 0x000fea0003800000 */
[----:B-1----:R-:W-:Y:S02]  /*41b0*/  LEA R0, R5, R2, 0x3 ;  /* 0x0000000205007211 */ /* 0x002fe400078e18ff */
[----:B------:R-:W-:Y:S02]  /*41c0*/  SHF.L.U32 R9, R4, 0x1f, RZ ;  /* 0x0000001f04097819 */ /* 0x000fe400000006ff */
[----:B------:R-:W-:Y:S02]  /*41d0*/  ISETP.NE.AND P3, PT, R16, RZ, PT ;  /* 0x000000ff1000720c */ /* 0x000fe40003f65270 */
[----:B------:R-:W1:Y:S02]  /*41e0*/  SYNCS.PHASECHK.TRANS64.TRYWAIT P2, [R0+URZ+0xd820], R9 ;  /* 0x00d82009000075a7 */ /* 0x000e64000804017f */
[----:B-1----:R-:W-:Y:S09]  /*41f0*/  @!P2 BRA `(.L_x_28) ;  /* 0x000000480054a947 */ /* 0x002ff20003800000 */
.L_x_70:
[----:B------:R-:W-:Y:S05]  /*4200*/  @P3 BRA `(.L_x_29) ;  /* 0x0000000000143947 */ /* 0x000fea0003800000 */
[----:B------:R-:W-:Y:S01]  /*4210*/  ISETP.NE.AND P2, PT, R13, RZ, PT ;  /* 0x000000ff0d00720c */ /* 0x000fe20003f45270 */
[----:B-1----:R-:W-:-:S04]  /*4220*/  IMAD.MOV.U32 R9, RZ, RZ, 0x3000 ;  /* 0x00003000ff097424 */ /* 0x002fc800078e00ff */
[----:B------:R2:W-:Y:S08]  /*4230*/  SYNCS.ARRIVE.TRANS64 RZ, [R0+URZ+0xd800], R9 ;  /* 0x00d8000900ff79a7 */ /* 0x0005f0000800003f */
[----:B------:R-:W-:Y:S05]  /*4240*/  @!P2 BRA `(.L_x_29) ;  /* 0x000000000004a947 */ /* 0x000fea0003800000 */
[----:B------:R-:W-:Y:S01]  /*4250*/  BPT.TRAP 0x1 ;  /* 0x000000040000795c */ /* 0x000fe20000300000 */
.L_x_29:
[----:B-12---:R-:W-:Y:S01]  /*4260*/  IMAD R9, R5, 0x3000, R2 ;  /* 0x0000300005097824 */ /* 0x006fe200078e0202 */
[----:B------:R-:W-:Y:S01]  /*4270*/  R2UR UR35, R7 ;  /* 0x00000000072372ca */ /* 0x000fe200000e0000 */
[----:B------:R-:W-:Y:S01]  /*4280*/  UIADD3 UR6, UP0, UR38, 0x1f0, URZ ;  /* 0x000001f026067890 */ /* 0x000fe2000ff1e03f */
[----:B------:R-:W-:Y:S01]  /*4290*/  R2UR UR33, R0 ;  /* 0x00000000002172ca */ /* 0x000fe200000e0000 */
[----:B------:R-:W-:Y:S01]  /*42a0*/  UMOV UR24, 0x0 ;  /* 0x0000000000187882 */ /* 0x000fe20000000000 */
[----:B------:R-:W-:Y:S01]  /*42b0*/  R2UR UR8, R9 ;  /* 0x00000000090872ca */ /* 0x000fe200000e0000 */
[----:B------:R-:W-:Y:S01]  /*42c0*/  UIADD3.X UR7, URZ, UR39, URZ, UP0, !UPT ;  /* 0x000000273f077290 */ /* 0x000fe200087fe43f */
[----:B------:R-:W-:Y:S01]  /*42d0*/  IADD3 R5, R5, 0x1, RZ ;  /* 0x0000000105057810 */ /* 0x000fe20007ffe0ff */
[----:B------:R-:W-:Y:S01]  /*42e0*/  UMOV UR25, 0x10000000 ;  /* 0x1000000000197882 */ /* 0x000fe20000000000 */
[----:B------:R-:W-:Y:S01]  /*42f0*/  UMOV UR34, URZ ;  /* 0x0000003f00227c82 */ /* 0x000fe20008000000 */
[----:B------:R-:W-:Y:S01]  /*4300*/  UMOV UR18, 0x10 ;  /* 0x0000001000127882 */ /* 0x000fe20000000000 */
[----:B------:R-:W-:Y:S01]  /*4310*/  UMOV UR20, UR36 ;  /* 0x0000002400147c82 */ /* 0x000fe20008000000 */
[----:B------:R-:W-:Y:S01]  /*4320*/  UMOV UR21, UR37 ;  /* 0x0000002500157c82 */ /* 0x000fe20008000000 */
[----:B------:R-:W-:Y:S01]  /*4330*/  UMOV UR10, 0x20 ;  /* 0x00000020000a7882 */ /* 0x000fe20000000000 */
[----:B------:R-:W-:Y:S01]  /*4340*/  USHF.L.U32 UR35, UR35, 0x7, URZ ;  /* 0x0000000723237899 */ /* 0x000fe2000800063f */
[----:B------:R-:W-:Y:S01]  /*4350*/  ISETP.NE.AND P2, PT, R5, 0x4, PT ;  /* 0x000000040500780c */ /* 0x000fe20003f45270 */
[----:B------:R-:W-:-:S02]  /*4360*/  UIADD3 UR33, UR33, 0xd800, URZ ;  /* 0x0000d80021217890 */ /* 0x000fc4000fffe03f */
[----:B------:R-:W-:Y:S01]  /*4370*/  UIADD3 UR32, UR8, 0x1800, URZ ;  /* 0x0000180008207890 */ /* 0x000fe2000fffe03f */
[----:B------:R-:W-:Y:S01]  /*4380*/  SEL R9, RZ, 0x1, P2 ;  /* 0x00000001ff097807 */ /* 0x000fe20001000000 */
        /* <DEDUP_REMOVED lines=8> */
[----:B------:R-:W-:Y:S01]  /*4410*/  UMOV UR9, UR33 ;  /* 0x0000002100097c82 */ /* 0x000fe20008000000 */
[----:B------:R-:W-:Y:S01]  /*4420*/  UMOV UR11, UR35 ;  /* 0x00000023000b7c82 */ /* 0x000fe20008000000 */
[----:B------:R2:W-:Y:S01]  /*4430*/  UTMALDG.4D [UR32], [UR6], desc[UR24] ;  /* 0x00001820060075b4 */ /* 0x0005e20008019000 */
[----:B------:R2:W-:Y:S01]  /*4440*/  UTMALDG.4D [UR16], [UR6], desc[UR24] ;  /* 0x00001810060075b4 */ /* 0x0005e20008019000 */
[----:B------:R2:W-:Y:S02]  /*4450*/  UTMALDG.4D [UR8], [UR6], desc[UR24] ;  /* 0x00001808060075b4 */ /* 0x0005e40008019000 */
[----:B--2---:R-:W-:Y:S01]  /*4460*/  NOP ;  /* 0x0000000000007918 */ /* 0x004fe20000000000 */
.L_x_27:
[----:B------:R-:W-:-:S07]  /*4470*/  IADD3 R6, R6, -0x1, RZ ;  /* 0xffffffff06067810 */ /* 0x000fce0007ffe0ff */
.L_x_26:
[----:B------:R-:W-:Y:S01]  /*4480*/  VIADD R11, R11, 0x1 ;  /* 0x000000010b0b7836 */ /* 0x000fe20000000000 */
[----:B------:R-:W-:Y:S05]  /*4490*/  WARPSYNC.ALL ;  /* 0x0000000000007948 */ /* 0x000fea0003800000 */
[----:B------:R-:W-:-:S04]  /*44a0*/  ISETP.NE.AND P2, PT, R11, 0x4, PT ;  /* 0x000000040b00780c */ /* 0x000fc80003f45270 */
[----:B-1----:R-:W-:Y:S02]  /*44b0*/  SEL R0, RZ, 0x1, P2 ;  /* 0x00000001ff007807 */ /* 0x002fe40001000000 */
[----:B------:R-:W-:Y:S02]  /*44c0*/  SEL R11, R11, RZ, P2 ;  /* 0x000000ff0b0b7207 */ /* 0x000fe40001000000 */
[----:B------:R-:W-:Y:S02]  /*44d0*/  LOP3.LUT R3, R3, R0, RZ, 0x3c, !PT ;  /* 0x0000000003037212 */ /* 0x000fe400078e3cff */
[----:B------:R-:W-:Y:S01]  /*44e0*/  FMNMX R0, R24, R23, !PT ;  /* 0x0000001718007209 */ /* 0x000fe20007800000 */
[----:B------:R-:W-:Y:S01]  /*44f0*/  BSSY B0, `(.L_x_30) ;  /* 0x0000064000007945 */ /* 0x000fe20003800000 */
[----:B------:R-:W-:Y:S02]  /*4500*/  FMNMX R14, R26, R17, !PT ;  /* 0x000000111a0e7209 */ /* 0x000fe40007800000 */
[----:B------:R-:W-:-:S02]  /*4510*/  FMNMX R9, R25, R0, !PT ;  /* 0x0000000019097209 */ /* 0x000fc40007800000 */
[----:B------:R-:W-:Y:S02]  /*4520*/  FMNMX R21, R27, R14, !PT ;  /* 0x0000000e1b157209 */ /* 0x000fe40007800000 */
[----:B------:R-:W-:Y:S02]  /*4530*/  FMNMX R0, R28, R9, !PT ;  /* 0x000000091c007209 */ /* 0x000fe40007800000 */
[----:B------:R-:W-:Y:S02]  /*4540*/  FMNMX R14, R30, R21, !PT ;  /* 0x000000151e0e7209 */ /* 0x000fe40007800000 */
[----:B------:R-:W-:Y:S02]  /*4550*/  FMNMX R9, R29, R0, !PT ;  /* 0x000000001d097209 */ /* 0x000fe40007800000 */
        /* <DEDUP_REMOVED lines=57> */
[----:B------:R-:W-:Y:S01]  /*48f0*/  LEA R116, R11, R2, 0x3 ;  /* 0x000000020b747211 */ /* 0x000fe200078e18ff */
[----:B------:R-:W1:Y:S04]  /*4900*/  SHFL.BFLY PT, R9, R14, 0x1, 0x1f ;  /* 0x0c201f000e097f89 */ /* 0x000e6800000e0000 */
[----:B------:R-:W2:Y:S01]  /*4910*/  SHFL.BFLY PT, R113, R20, 0x1, 0x1f ;  /* 0x0c201f0014717f89 */ /* 0x000ea200000e0000 */
[----:B-1----:R-:W-:Y:S02]  /*4920*/  FMNMX R21, R14, R9, !PT ;  /* 0x000000090e157209 */ /* 0x002fe40007800000 */
[----:B--2---:R-:W-:-:S03]  /*4930*/  FMNMX R113, R20, R113, !PT ;  /* 0x0000007114717209 */ /* 0x004fc60007800000 */
[----:B------:R-:W1:Y:S04]  /*4940*/  SHFL.BFLY PT, R0, R21, 0x2, 0x1f ;  /* 0x0c401f0015007f89 */ /* 0x000e6800000e0000 */
[----:B------:R-:W2:Y:S01]  /*4950*/  SHFL.BFLY PT, R22, R113, 0x2, 0x1f ;  /* 0x0c401f0071167f89 */ /* 0x000ea200000e0000 */
[----:B-1----:R-:W-:Y:S02]  /*4960*/  FMNMX R0, R21, R0, !PT ;  /* 0x0000000015007209 */ /* 0x002fe40007800000 */
[----:B------:R-:W-:Y:S02]  /*4970*/  SHF.L.U32 R21, R3, 0x1f, RZ ;  /* 0x0000001f03157819 */ /* 0x000fe400000006ff */
[----:B--2---:R-:W-:Y:S02]  /*4980*/  FMNMX R9, R113, R22, !PT ;  /* 0x0000001671097209 */ /* 0x004fe40007800000 */
[----:B------:R-:W-:-:S02]  /*4990*/  LEA R22, R10, R15, 0x3 ;  /* 0x0000000f0a167211 */ /* 0x000fc400078e18ff */
[C---:B------:R-:W-:Y:S02]  /*49a0*/  FSETP.NEU.AND P2, PT, R0.reuse, -INF , PT ;  /* 0xff8000000000780b */ /* 0x040fe40003f4d000 */
[C---:B------:R-:W-:Y:S02]  /*49b0*/  FSETP.NEU.AND P3, PT, R9.reuse, -INF , PT ;  /* 0xff8000000900780b */ /* 0x040fe40003f6d000 */
[----:B------:R-:W-:Y:S02]  /*49c0*/  PRMT R22, RZ, 0x654, R22 ;  /* 0x00000654ff167816 */ /* 0x000fe40000000016 */
[----:B------:R-:W-:Y:S02]  /*49d0*/  FSEL R112, R0, RZ, P2 ;  /* 0x000000ff00707208 */ /* 0x000fe40001000000 */
[----:B------:R-:W-:Y:S01]  /*49e0*/  FSEL R114, R9, RZ, P3 ;  /* 0x000000ff09727208 */ /* 0x000fe20001800000 */
[----:B------:R1:W-:Y:S02]  /*49f0*/  SYNCS.ARRIVE.TRANS64.RED.A1T0 RZ, [R22+URZ], RZ ;  /* 0x000000ff16ff79a7 */ /* 0x0003e4000810043f */
[----:B------:R-:W-:-:S02]  /*4a00*/  FADD R14, -R112, R23 ;  /* 0x00000017700e7221 */ /* 0x000fc40000000100 */
[----:B------:R-:W-:Y:S02]  /*4a10*/  FADD R17, -R114, R17 ;  /* 0x0000001172117221 */ /* 0x000fe40000000100 */
[----:B------:R-:W-:Y:S01]  /*4a20*/  FMUL R20, R14, UR15 ;  /* 0x0000000f0e147c20 */ /* 0x000fe20008400000 */
[----:B------:R-:W-:Y:S01]  /*4a30*/  FMUL R14, R114, UR15 ;  /* 0x0000000f720e7c20 */ /* 0x000fe20008400000 */
[----:B------:R-:W2:Y:S01]  /*4a40*/  SYNCS.PHASECHK.TRANS64.TRYWAIT P6, [R116+URZ+0xd800], R21 ;  /* 0x00d80015740075a7 */ /* 0x000ea200080c017f */
[----:B------:R-:W-:Y:S02]  /*4a50*/  FMUL R17, R17, UR15 ;  /* 0x0000000f11117c20 */ /* 0x000fe40008400000 */
[----:B------:R-:W-:Y:S01]  /*4a60*/  FSETP.GEU.AND P2, PT, R20, -126, PT ;  /* 0xc2fc00001400780b */ /* 0x000fe20003f4e000 */
[--C-:B------:R-:W-:Y:S01]  /*4a70*/  FFMA R26, R26, UR15, -R14.reuse ;  /* 0x0000000f1a1a7c23 */ /* 0x100fe2000800080e */
[--C-:B------:R-:W-:Y:S01]  /*4a80*/  FFMA R27, R27, UR15, -R14.reuse ;  /* 0x0000000f1b1b7c23 */ /* 0x100fe2000800080e */
[----:B------:R-:W-:Y:S01]  /*4a90*/  FSETP.GEU.AND P3, PT, R17, -126, PT ;  /* 0xc2fc00001100780b */ /* 0x000fe20003f6e000 */
[----:B-1----:R-:W-:-:S02]  /*4aa0*/  FFMA R22, R30, UR15, -R14 ;  /* 0x0000000f1e167c23 */ /* 0x002fc4000800080e */
[----:B------:R-:W-:Y:S02]  /*4ab0*/  FSETP.GEU.AND P4, PT, R26, -126, PT ;  /* 0xc2fc00001a00780b */ /* 0x000fe40003f8e000 */
[----:B------:R-:W-:-:S05]  /*4ac0*/  FSETP.GEU.AND P5, PT, R27, -126, PT ;  /* 0xc2fc00001b00780b */ /* 0x000fca0003fae000 */
[----:B------:R-:W-:-:S03]  /*4ad0*/  @!P2 FMUL R20, R20, 0.5 ;  /* 0x3f0000001414a820 */ /* 0x000fc60000400000 */
[----:B------:R-:W-:-:S03]  /*4ae0*/  @!P3 FMUL R17, R17, 0.5 ;  /* 0x3f0000001111b820 */ /* 0x000fc60000400000 */
[----:B------:R-:W1:Y:S01]  /*4af0*/  MUFU.EX2 R20, R20 ;  /* 0x0000001400147308 */ /* 0x000e620000000800 */
[----:B------:R-:W-:-:S07]  /*4b00*/  @!P4 FMUL R26, R26, 0.5 ;  /* 0x3f0000001a1ac820 */ /* 0x000fce0000400000 */
[----:B------:R-:W3:Y:S01]  /*4b10*/  MUFU.EX2 R17, R17 ;  /* 0x0000001100117308 */ /* 0x000ee20000000800 */
[----:B-12---:R-:W-:Y:S05]  /*4b20*/  @!P6 BRA `(.L_x_31) ;  /* 0x00000040001ce947 */ /* 0x006fea0003800000 */
.L_x_71:
[----:B------:R-:W-:Y:S05]  /*4b30*/  BSYNC B0 ;  /* 0x0000000000007941 */ /* 0x000fea0003800000 */
.L_x_30:
[----:B------:R-:W-:Y:S01]  /*4b40*/  FSETP.GEU.AND P6, PT, R22, -126, PT ;  /* 0xc2fc00001600780b */ /* 0x000fe20003fce000 */
[----:B------:R-:W-:Y:S01]  /*4b50*/  FMUL R23, R112, UR15 ;  /* 0x0000000f70177c20 */ /* 0x000fe20008400000 */
[----:B------:R-:W-:Y:S01]  /*4b60*/  @!P5 FMUL R27, R27, 0.5 ;  /* 0x3f0000001b1bd820 */ /* 0x000fe20000400000 */
[----:B------:R-:W2:Y:S01]  /*4b70*/  MUFU.EX2 R26, R26 ;  /* 0x0000001a001a7308 */ /* 0x000ea20000000800 */
[----:B---3--:R-:W-:Y:S01]  /*4b80*/  @!P3 FMUL R17, R17, R17 ;  /* 0x000000111111b220 */ /* 0x008fe20000400000 */
[--C-:B------:R-:W-:Y:S01]  /*4b90*/  FFMA R113, R24, UR15, -R23.reuse ;  /* 0x0000000f18717c23 */ /* 0x100fe20008000817 */
[----:B-1----:R-:W-:Y:S01]  /*4ba0*/  FFMA R21, R31, UR15, -R14 ;  /* 0x0000000f1f157c23 */ /* 0x002fe2000800080e */
[--C-:B------:R-:W-:Y:S01]  /*4bb0*/  FFMA R24, R25, UR15, -R23.reuse ;  /* 0x0000000f19187c23 */ /* 0x100fe20008000817 */
[--C-:B------:R-:W-:Y:S01]  /*4bc0*/  FFMA R28, R28, UR15, -R23.reuse ;  /* 0x0000000f1c1c7c23 */ /* 0x100fe20008000817 */
[--C-:B------:R-:W-:Y:S01]  /*4bd0*/  FFMA R29, R29, UR15, -R23.reuse ;  /* 0x0000000f1d1d7c23 */ /* 0x100fe20008000817 */
[----:B------:R-:W-:Y:S01]  /*4be0*/  FSETP.GEU.AND P3, PT, R113, -126, PT ;  /* 0xc2fc00007100780b */ /* 0x000fe20003f6e000 */
[----:B------:R-:W1:Y:S01]  /*4bf0*/  MUFU.EX2 R27, R27 ;  /* 0x0000001b001b7308 */ /* 0x000e620000000800 */
[----:B------:R-:W-:Y:S01]  /*4c00*/  @!P2 FMUL R20, R20, R20 ;  /* 0x000000141414a220 */ /* 0x000fe20000400000 */
[----:B------:R-:W-:Y:S01]  /*4c10*/  @!P6 FMUL R22, R22, 0.5 ;  /* 0x3f0000001616e820 */ /* 0x000fe20000400000 */
[----:B------:R-:W-:Y:S01]  /*4c20*/  FSETP.GEU.AND P2, PT, R21, -126, PT ;  /* 0xc2fc00001500780b */ /* 0x000fe20003f4e000 */
[----:B------:R-:W-:Y:S01]  /*4c30*/  FFMA R25, R33, UR15, -R23 ;  /* 0x0000000f21197c23 */ /* 0x000fe20008000817 */
[----:B------:R-:W-:Y:S01]  /*4c40*/  IMAD.U32 R118, RZ, RZ, UR14 ;  /* 0x0000000eff767e24 */ /* 0x000fe2000f8e00ff */
[----:B------:R-:W-:Y:S05]  /*4c50*/  WARPSYNC.ALL ;  /* 0x0000000000007948 */ /* 0x000fea0003800000 */
[----:B------:R-:W3:Y:S01]  /*4c60*/  MUFU.EX2 R22, R22 ;  /* 0x0000001600167308 */ /* 0x000ee20000000800 */
[----:B------:R-:W-:Y:S01]  /*4c70*/  @!P3 FMUL R113, R113, 0.5 ;  /* 0x3f0000007171b820 */ /* 0x000fe20000400000 */
[----:B--2---:R-:W-:Y:S01]  /*4c80*/  @!P4 FMUL R26, R26, R26 ;  /* 0x0000001a1a1ac220 */ /* 0x004fe20000400000 */
[----:B------:R-:W-:Y:S01]  /*4c90*/  FSETP.GEU.AND P4, PT, R24, -126, PT ;  /* 0xc2fc00001800780b */ /* 0x000fe20003f8e000 */
[----:B------:R-:W-:-:S02]  /*4ca0*/  IMAD R118, R11, 0x300, R118 ;  /* 0x000003000b767824 */ /* 0x000fc400078e0276 */
[----:B------:R-:W-:Y:S01]  /*4cb0*/  @!P2 FMUL R21, R21, 0.5 ;  /* 0x3f0000001515a820 */ /* 0x000fe20000400000 */
[----:B-1----:R-:W-:Y:S01]  /*4cc0*/  @!P5 FMUL R27, R27, R27 ;  /* 0x0000001b1b1bd220 */ /* 0x002fe20000400000 */
[----:B------:R-:W-:Y:S01]  /*4cd0*/  FSETP.GEU.AND P5, PT, R28, -126, PT ;  /* 0xc2fc00001c00780b */ /* 0x000fe20003fae000 */
[----:B------:R-:W1:Y:S01]  /*4ce0*/  MUFU.EX2 R113, R113 ;  /* 0x0000007100717308 */ /* 0x000e620000000800 */
[----:B------:R-:W-:Y:S02]  /*4cf0*/  IMAD.MOV.U32 R119, RZ, RZ, -0x3ffffff0 ;  /* 0xc0000010ff777424 */ /* 0x000fe400078e00ff */
[----:B------:R-:W-:Y:S01]  /*4d00*/  FFMA R18, R17, R18, R26 ;  /* 0x0000001211127223 */ /* 0x000fe2000000001a */
[----:B------:R-:W-:Y:S01]  /*4d10*/  R2UR UR6, R118 ;  /* 0x00000000760672ca */ /* 0x000fe200000e0000 */
[-C--:B------:R-:W-:Y:S01]  /*4d20*/  FMUL R104, R104, R20.reuse ;  /* 0x0000001468687220 */ /* 0x080fe20000400000 */
[-C--:B------:R-:W-:Y:S01]  /*4d30*/  FMUL R105, R105, R20.reuse ;  /* 0x0000001469697220 */ /* 0x080fe20000400000 */
[----:B------:R-:W-:Y:S01]  /*4d40*/  R2UR UR7, R119 ;  /* 0x00000000770772ca */ /* 0x000fe200000e0000 */
[----:B------:R-:W-:Y:S01]  /*4d50*/  FMUL R108, R108, R20 ;  /* 0x000000146c6c7220 */ /* 0x000fe20000400000 */
[----:B------:R-:W-:Y:S01]  /*4d60*/  @!P4 FMUL R24, R24, 0.5 ;  /* 0x3f0000001818c820 */ /* 0x000fe20000400000 */
[----:B---3--:R-:W-:Y:S01]  /*4d70*/  @!P6 FMUL R22, R22, R22 ;  /* 0x000000161616e220 */ /* 0x008fe20000400000 */
[----:B------:R-:W-:Y:S01]  /*4d80*/  FSETP.GEU.AND P6, PT, R29, -126, PT ;  /* 0xc2fc00001d00780b */ /* 0x000fe20003fce000 */
[----:B------:R-:W2:Y:S01]  /*4d90*/  MUFU.EX2 R21, R21 ;  /* 0x0000001500157308 */ /* 0x000ea20000000800 */
[----:B------:R-:W-:Y:S01]  /*4da0*/  @!P5 FMUL R28, R28, 0.5 ;  /* 0x3f0000001c1cd820 */ /* 0x000fe20000400000 */
[-C--:B------:R-:W-:Y:S01]  /*4db0*/  FMUL R109, R109, R20.reuse ;  /* 0x000000146d6d7220 */ /* 0x080fe20000400000 */
[-C--:B------:R-:W-:Y:S01]  /*4dc0*/  FMUL R106, R106, R17.reuse ;  /* 0x000000116a6a7220 */ /* 0x080fe20000400000 */
[-C--:B------:R-:W-:Y:S01]  /*4dd0*/  FMUL R107, R107, R17.reuse ;  /* 0x000000116b6b7220 */ /* 0x080fe20000400000 */
[----:B------:R-:W-:Y:S01]  /*4de0*/  FMUL R110, R110, R17 ;  /* 0x000000116e6e7220 */ /* 0x000fe20000400000 */
[----:B-1----:R-:W-:Y:S01]  /*4df0*/  @!P3 FMUL R113, R113, R113 ;  /* 0x000000717171b220 */ /* 0x002fe20000400000 */
[----:B------:R-:W-:Y:S01]  /*4e00*/  FSETP.GEU.AND P3, PT, R25, -126, PT ;  /* 0xc2fc00001900780b */ /* 0x000fe20003f6e000 */
[----:B------:R-:W1:Y:S01]  /*4e10*/  MUFU.EX2 R24, R24 ;  /* 0x0000001800187308 */ /* 0x000e620000000800 */
[----:B------:R-:W-:Y:S01]  /*4e20*/  FMUL R111, R111, R17 ;  /* 0x000000116f6f7220 */ /* 0x000fe20000400000 */
[----:B------:R-:W-:Y:S01]  /*4e30*/  FFMA R19, R20, R19, R113 ;  /* 0x0000001314137223 */ /* 0x000fe20000000071 */
[--C-:B------:R-:W-:Y:S01]  /*4e40*/  FFMA R114, R34, UR15, -R14.reuse ;  /* 0x0000000f22727c23 */ /* 0x100fe2000800080e */
[----:B------:R-:W-:Y:S01]  /*4e50*/  @!P6 FMUL R29, R29, 0.5 ;  /* 0x3f0000001d1de820 */ /* 0x000fe20000400000 */
[--C-:B------:R-:W-:Y:S01]  /*4e60*/  FFMA R34, R36, UR15, -R23.reuse ;  /* 0x0000000f24227c23 */ /* 0x100fe20008000817 */
[--C-:B------:R-:W-:Y:S01]  /*4e70*/  FFMA R36, R40, UR15, -R23.reuse ;  /* 0x0000000f28247c23 */ /* 0x100fe20008000817 */
[----:B------:R-:W-:Y:S01]  /*4e80*/  FFMA R40, R46, UR15, -R14 ;  /* 0x0000000f2e287c23 */ /* 0x000fe2000800080e */
[----:B------:R-:W3:Y:S01]  /*4e90*/  MUFU.EX2 R112, R28 ;  /* 0x0000001c00707308 */ /* 0x000ee20000000800 */
[----:B--2---:R-:W-:Y:S01]  /*4ea0*/  @!P2 FMUL R21, R21, R21 ;  /* 0x000000151515a220 */ /* 0x004fe20000400000 */
[----:B------:R-:W-:Y:S01]  /*4eb0*/  IADD3 R46, R118, 0x100, RZ ;  /* 0x00000100762e7810 */ /* 0x000fe20007ffe0ff */
[-C--:B------:R-:W-:Y:S01]  /*4ec0*/  FMUL R96, R96, R20.reuse ;  /* 0x0000001460607220 */ /* 0x080fe20000400000 */
[----:B------:R-:W-:Y:S01]  /*4ed0*/  @!P3 FMUL R25, R25, 0.5 ;  /* 0x3f0000001919b820 */ /* 0x000fe20000400000 */
[-C--:B------:R-:W-:Y:S01]  /*4ee0*/  FMUL R97, R97, R20.reuse ;  /* 0x0000001461617220 */ /* 0x080fe20000400000 */
[----:B------:R-:W-:Y:S01]  /*4ef0*/  R2UR UR10, R46 ;  /* 0x000000002e0a72ca */ /* 0x000fe200000e0000 */
[----:B------:R-:W-:Y:S01]  /*4f00*/  FMUL R100, R100, R20 ;  /* 0x0000001464647220 */ /* 0x000fe20000400000 */
[----:B------:R2:W4:Y:S01]  /*4f10*/  MUFU.EX2 R33, R29 ;  /* 0x0000001d00217308 */ /* 0x0005220000000800 */
[----:B-1----:R-:W-:Y:S01]  /*4f20*/  @!P4 FMUL R24, R24, R24 ;  /* 0x000000181818c220 */ /* 0x002fe20000400000 */
[----:B------:R-:W-:Y:S01]  /*4f30*/  FMUL R101, R101, R20 ;  /* 0x0000001465657220 */ /* 0x000fe20000400000 */
[-C--:B------:R-:W-:Y:S01]  /*4f40*/  FMUL R98, R98, R17.reuse ;  /* 0x0000001162627220 */ /* 0x080fe20000400000 */
[----:B------:R-:W-:Y:S01]  /*4f50*/  FMUL R99, R99, R17 ;  /* 0x0000001163637220 */ /* 0x000fe20000400000 */
[----:B------:R-:W-:Y:S01]  /*4f60*/  FADD R19, R19, R24 ;  /* 0x0000001813137221 */ /* 0x000fe20000000000 */
[----:B------:R-:W-:Y:S01]  /*4f70*/  F2FP.BF16.F32.PACK_AB R24, R24, R113 ;  /* 0x000000711818723e */ /* 0x000fe200000010ff */
[-C--:B------:R-:W-:Y:S01]  /*4f80*/  FMUL R102, R102, R17.reuse ;  /* 0x0000001166667220 */ /* 0x080fe20000400000 */
[----:B------:R1:W5:Y:S01]  /*4f90*/  MUFU.EX2 R28, R25 ;  /* 0x00000019001c7308 */ /* 0x0003620000000800 */
[----:B--2---:R-:W-:Y:S01]  /*4fa0*/  FFMA R29, R41, UR15, -R23 ;  /* 0x0000000f291d7c23 */ /* 0x004fe20008000817 */
[--C-:B------:R-:W-:Y:S01]  /*4fb0*/  FFMA R41, R47, UR15, -R14.reuse ;  /* 0x0000000f2f297c23 */ /* 0x100fe2000800080e */
[----:B------:R-:W-:Y:S01]  /*4fc0*/  MOV R47, 0xc0000010 ;  /* 0xc0000010002f7802 */ /* 0x000fe20000000f00 */
[----:B---3--:R-:W-:Y:S01]  /*4fd0*/  @!P5 FMUL R112, R112, R112 ;  /* 0x000000707070d220 */ /* 0x008fe20000400000 */
[----:B------:R-:W-:Y:S01]  /*4fe0*/  FMUL R103, R103, R17 ;  /* 0x0000001167677220 */ /* 0x000fe20000400000 */
[--C-:B------:R-:W-:Y:S01]  /*4ff0*/  FFMA R38, R38, UR15, -R14.reuse ;  /* 0x0000000f26267c23 */ /* 0x100fe2000800080e */
[----:B------:R-:W-:Y:S01]  /*5000*/  R2UR UR11, R47 ;  /* 0x000000002f0b72ca */ /* 0x000fe200000e0000 */
[----:B------:R-:W-:Y:S01]  /*5010*/  FADD R47, R18, R27 ;  /* 0x0000001b122f7221 */ /* 0x000fe20000000000 */
[----:B----4-:R-:W-:Y:S01]  /*5020*/  @!P6 FMUL R33, R33, R33 ;  /* 0x000000212121e220 */ /* 0x010fe20000400000 */
[----:B-1----:R-:W-:Y:S01]  /*5030*/  F2FP.BF16.F32.PACK_AB R25, R27, R26 ;  /* 0x0000001a1b19723e */ /* 0x002fe200000010ff */
[--C-:B------:R-:W-:Y:S01]  /*5040*/  FFMA R32, R32, UR15, -R23.reuse ;  /* 0x0000000f20207c23 */ /* 0x100fe20008000817 */
[----:B------:R-:W-:Y:S01]  /*5050*/  F2FP.BF16.F32.PACK_AB R27, R21, R22 ;  /* 0x00000016151b723e */ /* 0x000fe200000010ff */
[--C-:B------:R-:W-:Y:S01]  /*5060*/  FFMA R30, R42, UR15, -R14.reuse ;  /* 0x0000000f2a1e7c23 */ /* 0x100fe2000800080e */
[----:B------:R-:W-:Y:S01]  /*5070*/  F2FP.BF16.F32.PACK_AB R26, R33, R112 ;  /* 0x00000070211a723e */ /* 0x000fe200000010ff */
[--C-:B------:R-:W-:Y:S01]  /*5080*/  FFMA R42, R49, UR15, -R23.reuse ;  /* 0x0000000f312a7c23 */ /* 0x100fe20008000817 */
[----:B------:R-:W-:Y:S01]  /*5090*/  FSETP.GEU.AND P4, PT, R114, -126, PT ;  /* 0xc2fc00007200780b */ /* 0x000fe20003f8e000 */
[----:B-----5:R-:W-:Y:S01]  /*50a0*/  @!P3 FMUL R28, R28, R28 ;  /* 0x0000001c1c1cb220 */ /* 0x020fe20000400000 */
[----:B------:R-:W-:Y:S01]  /*50b0*/  WARPGROUP.ARRIVE ;  /* 0x00000000000079c5 */ /* 0x000fe20000000000 */
[----:B------:R-:W-:Y:S01]  /*50c0*/  FSETP.GEU.AND P3, PT, R38, -126, PT ;  /* 0xc2fc00002600780b */ /* 0x000fe20003f6e000 */
[-C--:B------:R-:W-:Y:S01]  /*50d0*/  FMUL R88, R88, R20.reuse ;  /* 0x0000001458587220 */ /* 0x080fe20000400000 */
[----:B------:R-:W-:Y:S01]  /*50e0*/  FSETP.GEU.AND P2, PT, R32, -126, PT ;  /* 0xc2fc00002000780b */ /* 0x000fe20003f4e000 */
[-C--:B------:R-:W-:Y:S01]  /*50f0*/  FMUL R89, R89, R20.reuse ;  /* 0x0000001459597220 */ /* 0x080fe20000400000 */
[----:B------:R-:W-:Y:S01]  /*5100*/  MOV R49, 0xc0000010 ;  /* 0xc000001000317802 */ /* 0x000fe20000000f00 */
[----:B------:R-:W-:Y:S01]  /*5110*/  HGMMA.64x16x16.F32.BF16 R104, R24, gdesc[UR4].tnspB, R104, gsb0 ;  /* 0x4020000418687df0 */ /* 0x000fe20008001868 */
[-C--:B------:R-:W-:Y:S01]  /*5120*/  FMUL R92, R92, R20.reuse ;  /* 0x000000145c5c7220 */ /* 0x080fe20000400000 */
[----:B------:R-:W-:Y:S01]  /*5130*/  FMUL R93, R93, R20 ;  /* 0x000000145d5d7220 */ /* 0x000fe20000400000 */
[----:B------:R-:W-:Y:S01]  /*5140*/  R2UR UR19, R49 ;  /* 0x00000000311372ca */ /* 0x000fe200000e0000 */
[-C--:B------:R-:W-:Y:S01]  /*5150*/  FMUL R90, R90, R17.reuse ;  /* 0x000000115a5a7220 */ /* 0x080fe20000400000 */
[-C--:B------:R-:W-:Y:S01]  /*5160*/  FMUL R91, R91, R17.reuse ;  /* 0x000000115b5b7220 */ /* 0x080fe20000400000 */
[-C--:B------:R-:W-:Y:S01]  /*5170*/  FMUL R94, R94, R17.reuse ;  /* 0x000000115e5e7220 */ /* 0x080fe20000400000 */
[----:B------:R-:W-:Y:S01]  /*5180*/  FMUL R95, R95, R17 ;  /* 0x000000115f5f7220 */ /* 0x000fe20000400000 */
[----:B------:R-:W-:Y:S01]  /*5190*/  @!P3 FMUL R38, R38, 0.5 ;  /* 0x3f0000002626b820 */ /* 0x000fe20000400000 */
[----:B------:R-:W-:Y:S01]  /*51a0*/  @!P4 FMUL R114, R114, 0.5 ;  /* 0x3f0000007272c820 */ /* 0x000fe20000400000 */
[----:B------:R-:W-:Y:S01]  /*51b0*/  @!P2 FMUL R32, R32, 0.5 ;  /* 0x3f0000002020a820 */ /* 0x000fe20000400000 */
[----:B------:R-:W-:Y:S01]  /*51c0*/  FFMA R31, R35, UR15, -R14 ;  /* 0x0000000f231f7c23 */ /* 0x000fe2000800080e */
[----:B------:R1:W2:Y:S01]  /*51d0*/  MUFU.EX2 R117, R38 ;  /* 0x0000002600757308 */ /* 0x0002a20000000800 */
[--C-:B------:R-:W-:Y:S01]  /*51e0*/  FFMA R37, R37, UR15, -R23.reuse ;  /* 0x0000000f25257c23 */ /* 0x100fe20008000817 */
[----:B------:R-:W-:Y:S01]  /*51f0*/  FSETP.GEU.AND P6, PT, R34, -126, PT ;  /* 0xc2fc00002200780b */ /* 0x000fe20003fce000 */
[----:B------:R-:W-:Y:S01]  /*5200*/  FADD R18, R47, R22 ;  /* 0x000000162f127221 */ /* 0x000fe20000000000 */
[----:B------:R-:W-:Y:S01]  /*5210*/  FSETP.GEU.AND P5, PT, R31, -126, PT ;  /* 0xc2fc00001f00780b */ /* 0x000fe20003fae000 */
[----:B------:R-:W-:Y:S01]  /*5220*/  FADD R20, R19, R112 ;  /* 0x0000007013147221 */ /* 0x000fe20000000000 */
[----:B------:R-:W-:Y:S01]  /*5230*/  MOV R19, 0xc0000010 ;  /* 0xc000001000137802 */ /* 0x000fe20000000f00 */
[--C-:B------:R-:W-:Y:S01]  /*5240*/  FFMA R35, R44, UR15, -R23.reuse ;  /* 0x0000000f2c237c23 */ /* 0x100fe20008000817 */
[----:B------:R-:W3:Y:S01]  /*5250*/  MUFU.EX2 R114, R114 ;  /* 0x0000007200727308 */ /* 0x000ee20000000800 */
[--C-:B-1----:R-:W-:Y:S01]  /*5260*/  FFMA R38, R45, UR15, -R23.reuse ;  /* 0x0000000f2d267c23 */ /* 0x102fe20008000817 */
[--C-:B------:R-:W-:Y:S01]  /*5270*/  FFMA R45, R48, UR15, -R23.reuse ;  /* 0x0000000f302d7c23 */ /* 0x100fe20008000817 */
[----:B------:R-:W-:Y:S01]  /*5280*/  IADD3 R48, R118, 0x200, RZ ;  /* 0x0000020076307810 */ /* 0x000fe20007ffe0ff */
[--C-:B------:R-:W-:Y:S01]  /*5290*/  FFMA R44, R50, UR15, -R14.reuse ;  /* 0x0000000f322c7c23 */ /* 0x100fe2000800080e */
[----:B------:R-:W-:Y:S01]  /*52a0*/  R2UR UR7, R19 ;  /* 0x00000000130772ca */ /* 0x000fe200000e0000 */
[--C-:B------:R-:W-:Y:S01]  /*52b0*/  FFMA R52, R52, UR15, -R23.reuse ;  /* 0x0000000f34347c23 */ /* 0x100fe20008000817 */
[----:B------:R-:W-:Y:S01]  /*52c0*/  R2UR UR18, R48 ;  /* 0x00000000301272ca */ /* 0x000fe200000e0000 */
[----:B------:R1:W4:Y:S01]  /*52d0*/  MUFU.EX2 R115, R32 ;  /* 0x0000002000737308 */ /* 0x0003220000000800 */
[----:B------:R-:W-:Y:S01]  /*52e0*/  @!P5 FMUL R31, R31, 0.5 ;  /* 0x3f0000001f1fd820 */ /* 0x000fe20000400000 */
[----:B------:R-:W-:Y:S01]  /*52f0*/  @!P6 FMUL R34, R34, 0.5 ;  /* 0x3f0000002222e820 */ /* 0x000fe20000400000 */
[----:B------:R-:W-:Y:S01]  /*5300*/  MOV R19, 0xc0000010 ;  /* 0xc000001000137802 */ /* 0x000fe20000000f00 */
[----:B--2---:R-:W-:Y:S01]  /*5310*/  @!P3 FMUL R117, R117, R117 ;  /* 0x000000757575b220 */ /* 0x004fe20000400000 */
[--C-:B------:R-:W-:Y:S01]  /*5320*/  FFMA R53, R53, UR15, -R23.reuse ;  /* 0x0000000f35357c23 */ /* 0x100fe20008000817 */
[--C-:B------:R-:W-:Y:S01]  /*5330*/  FFMA R54, R54, UR15, -R14.reuse ;  /* 0x0000000f36367c23 */ /* 0x100fe2000800080e */
[--C-:B------:R-:W-:Y:S01]  /*5340*/  FFMA R55, R55, UR15, -R14.reuse ;  /* 0x0000000f37377c23 */ /* 0x100fe2000800080e */
[----:B------:R-:W2:Y:S01]  /*5350*/  MUFU.EX2 R31, R31 ;  /* 0x0000001f001f7308 */ /* 0x000ea20000000800 */
[----:B-1----:R-:W-:Y:S01]  /*5360*/  FFMA R32, R39, UR15, -R14 ;  /* 0x0000000f27207c23 */ /* 0x002fe2000800080e */
[----:B---3--:R-:W-:Y:S01]  /*5370*/  @!P4 FMUL R114, R114, R114 ;  /* 0x000000727272c220 */ /* 0x008fe20000400000 */
[--C-:B------:R-:W-:Y:S01]  /*5380*/  FFMA R56, R56, UR15, -R23.reuse ;  /* 0x0000000f38387c23 */ /* 0x100fe20008000817 */
[--C-:B------:R-:W-:Y:S01]  /*5390*/  FFMA R57, R57, UR15, -R23.reuse ;  /* 0x0000000f39397c23 */ /* 0x100fe20008000817 */
[----:B------:R-:W-:Y:S01]  /*53a0*/  FFMA R60, R60, UR15, -R23 ;  /* 0x0000000f3c3c7c23 */ /* 0x000fe20008000817 */
[----:B------:R-:W-:-:S02]  /*53b0*/  WARPGROUP.DEPBAR.LE gsb0, 0x0 ;  /* 0x00008000000079c5 */ /* 0x000fc40000010000 */
[----:B------:R-:W-:Y:S01]  /*53c0*/  WARPGROUP.ARRIVE ;  /* 0x00000000000079c5 */ /* 0x000fe20000000000 */
[----:B------:R-:W-:Y:S01]  /*53d0*/  FSETP.GEU.AND P4, PT, R32, -126, PT ;  /* 0xc2fc00002000780b */ /* 0x000fe20003f8e000 */
[----:B----4-:R-:W-:Y:S01]  /*53e0*/  @!P2 FMUL R115, R115, R115 ;  /* 0x000000737373a220 */ /* 0x010fe20000400000 */
[----:B------:R-:W-:Y:S01]  /*53f0*/  FSETP.GEU.AND P2, PT, R37, -126, PT ;  /* 0xc2fc00002500780b */ /* 0x000fe20003f4e000 */
[----:B------:R-:W1:Y:S01]  /*5400*/  MUFU.EX2 R34, R34 ;  /* 0x0000002200227308 */ /* 0x000e620000000800 */
[--C-:B------:R-:W-:Y:S01]  /*5410*/  FFMA R61, R61, UR15, -R23.reuse ;  /* 0x0000000f3d3d7c23 */ /* 0x100fe20008000817 */
[----:B------:R-:W-:Y:S01]  /*5420*/  HGMMA.64x16x16.F32.BF16 R96, R24, gdesc[UR8].tnspB, R96, gsb0 ;  /* 0x4020000818607df0 */ /* 0x000fe20008001860 */
[--C-:B------:R-:W-:Y:S01]  /*5430*/  FFMA R59, R59, UR15, -R14.reuse ;  /* 0x0000000f3b3b7c23 */ /* 0x100fe2000800080e */
[--C-:B------:R-:W-:Y:S01]  /*5440*/  FFMA R64, R64, UR15, -R23.reuse ;  /* 0x0000000f40407c23 */ /* 0x100fe20008000817 */
[----:B--2---:R-:W-:Y:S01]  /*5450*/  @!P5 FMUL R31, R31, R31 ;  /* 0x0000001f1f1fd220 */ /* 0x004fe20000400000 */
[----:B------:R-:W-:Y:S01]  /*5460*/  FSETP.GEU.AND P5, PT, R36, -126, PT ;  /* 0xc2fc00002400780b */ /* 0x000fe20003fae000 */
[--C-:B------:R-:W-:Y:S01]  /*5470*/  FFMA R65, R65, UR15, -R23.reuse ;  /* 0x0000000f41417c23 */ /* 0x100fe20008000817 */
[--C-:B------:R-:W-:Y:S01]  /*5480*/  FFMA R66, R66, UR15, -R14.reuse ;  /* 0x0000000f42427c23 */ /* 0x100fe2000800080e */
[--C-:B------:R-:W-:Y:S01]  /*5490*/  FFMA R68, R68, UR15, -R23.reuse ;  /* 0x0000000f44447c23 */ /* 0x100fe20008000817 */
[----:B------:R-:W-:Y:S01]  /*54a0*/  @!P4 FMUL R32, R32, 0.5 ;  /* 0x3f0000002020c820 */ /* 0x000fe20000400000 */
[--C-:B------:R-:W-:Y:S01]  /*54b0*/  FFMA R69, R69, UR15, -R23.reuse ;  /* 0x0000000f45457c23 */ /* 0x100fe20008000817 */
[----:B------:R-:W-:Y:S01]  /*54c0*/  @!P2 FMUL R37, R37, 0.5 ;  /* 0x3f0000002525a820 */ /* 0x000fe20000400000 */
[--C-:B------:R-:W-:Y:S01]  /*54d0*/  FFMA R70, R70, UR15, -R14.reuse ;  /* 0x0000000f46467c23 */ /* 0x100fe2000800080e */
[--C-:B------:R-:W-:Y:S01]  /*54e0*/  FFMA R71, R71, UR15, -R14.reuse ;  /* 0x0000000f47477c23 */ /* 0x100fe2000800080e */
[--C-:B------:R-:W-:Y:S01]  /*54f0*/  FFMA R72, R72, UR15, -R23.reuse ;  /* 0x0000000f48487c23 */ /* 0x100fe20008000817 */
[----:B------:R2:W3:Y:S01]  /*5500*/  MUFU.EX2 R39, R37 ;  /* 0x0000002500277308 */ /* 0x0004e20000000800 */
[----:B-1----:R-:W-:Y:S01]  /*5510*/  @!P6 FMUL R34, R34, R34 ;  /* 0x000000222222e220 */ /* 0x002fe20000400000 */
[----:B------:R-:W-:Y:S01]  /*5520*/  FSETP.GEU.AND P6, PT, R29, -126, PT ;  /* 0xc2fc00001d00780b */ /* 0x000fe20003fce000 */
[----:B------:R-:W-:Y:S01]  /*5530*/  @!P5 FMUL R36, R36, 0.5 ;  /* 0x3f0000002424d820 */ /* 0x000fe20000400000 */
[--C-:B------:R-:W-:Y:S01]  /*5540*/  FFMA R73, R73, UR15, -R23.reuse ;  /* 0x0000000f49497c23 */ /* 0x100fe20008000817 */
[--C-:B------:R-:W-:Y:S01]  /*5550*/  FFMA R74, R74, UR15, -R14.reuse ;  /* 0x0000000f4a4a7c23 */ /* 0x100fe2000800080e */
[--C-:B------:R-:W-:Y:S01]  /*5560*/  FFMA R76, R76, UR15, -R23.reuse ;  /* 0x0000000f4c4c7c23 */ /* 0x100fe20008000817 */
[--C-:B------:R-:W-:Y:S01]  /*5570*/  FFMA R77, R77, UR15, -R23.reuse ;  /* 0x0000000f4d4d7c23 */ /* 0x100fe20008000817 */
[----:B------:R-:W1:Y:S01]  /*5580*/  MUFU.EX2 R32, R32 ;  /* 0x0000002000207308 */ /* 0x000e620000000800 */
[--C-:B--2---:R-:W-:Y:S01]  /*5590*/  FFMA R37, R43, UR15, -R14.reuse ;  /* 0x0000000f2b257c23 */ /* 0x104fe2000800080e */
[--C-:B------:R-:W-:Y:S01]  /*55a0*/  FFMA R43, R51, UR15, -R14.reuse ;  /* 0x0000000f332b7c23 */ /* 0x100fe2000800080e */
[--C-:B------:R-:W-:Y:S01]  /*55b0*/  FFMA R75, R75, UR15, -R14.reuse ;  /* 0x0000000f4b4b7c23 */ /* 0x100fe2000800080e */
[--C-:B------:R-:W-:Y:S01]  /*55c0*/  FFMA R79, R79, UR15, -R14.reuse ;  /* 0x0000000f4f4f7c23 */ /* 0x100fe2000800080e */
[--C-:B------:R-:W-:Y:S01]  /*55d0*/  FFMA R80, R80, UR15, -R23.reuse ;  /* 0x0000000f50507c23 */ /* 0x100fe20008000817 */
[----:B------:R-:W-:Y:S01]  /*55e0*/  FSETP.GEU.AND P3, PT, R37, -126, PT ;  /* 0xc2fc00002500780b */ /* 0x000fe20003f6e000 */
[----:B------:R-:W-:Y:S01]  /*55f0*/  @!P6 FMUL R29, R29, 0.5 ;  /* 0x3f0000001d1de820 */ /* 0x000fe20000400000 */
[----:B------:R-:W2:Y:S01]  /*5600*/  MUFU.EX2 R36, R36 ;  /* 0x0000002400247308 */ /* 0x000ea20000000800 */
[----:B---3--:R-:W-:Y:S01]  /*5610*/  @!P2 FMUL R39, R39, R39 ;  /* 0x000000272727a220 */ /* 0x008fe20000400000 */
[----:B------:R-:W-:Y:S01]  /*5620*/  FSETP.GEU.AND P2, PT, R30, -126, PT ;  /* 0xc2fc00001e00780b */ /* 0x000fe20003f4e000 */
[--C-:B------:R-:W-:Y:S01]  /*5630*/  FFMA R81, R81, UR15, -R23.reuse ;  /* 0x0000000f51517c23 */ /* 0x100fe20008000817 */
[--C-:B------:R-:W-:Y:S01]  /*5640*/  FFMA R82, R82, UR15, -R14.reuse ;  /* 0x0000000f52527c23 */ /* 0x100fe2000800080e */
[--C-:B------:R-:W-:Y:S01]  /*5650*/  FFMA R83, R83, UR15, -R14.reuse ;  /* 0x0000000f53537c23 */ /* 0x100fe2000800080e */
[----:B------:R-:W-:Y:S01]  /*5660*/  FFMA R86, R86, UR15, -R14 ;  /* 0x0000000f56567c23 */ /* 0x000fe2000800080e */
[----:B------:R-:W-:Y:S01]  /*5670*/  FFMA R84, R84, UR15, -R23 ;  /* 0x0000000f54547c23 */ /* 0x000fe20008000817 */
[----:B------:R-:W3:Y:S01]  /*5680*/  MUFU.EX2 R29, R29 ;  /* 0x0000001d001d7308 */ /* 0x000ee20000000800 */
[----:B-1----:R-:W-:Y:S01]  /*5690*/  @!P4 FMUL R32, R32, R32 ;  /* 0x000000202020c220 */ /* 0x002fe20000400000 */
[----:B------:R-:W-:Y:S01]  /*56a0*/  FSETP.GEU.AND P4, PT, R35, -126, PT ;  /* 0xc2fc00002300780b */ /* 0x000fe20003f8e000 */
[----:B------:R-:W-:Y:S01]  /*56b0*/  @!P3 FMUL R37, R37, 0.5 ;  /* 0x3f0000002525b820 */ /* 0x000fe20000400000 */
[----:B------:R-:W-:-:S02]  /*56c0*/  WARPGROUP.DEPBAR.LE gsb0, 0x0 ;  /* 0x00008000000079c5 */ /* 0x000fc40000010000 */
[----:B------:R-:W-:Y:S01]  /*56d0*/  WARPGROUP.ARRIVE ;  /* 0x00000000000079c5 */ /* 0x000fe20000000000 */
[----:B------:R-:W-:Y:S01]  /*56e0*/  @!P2 FMUL R30, R30, 0.5 ;  /* 0x3f0000001e1ea820 */ /* 0x000fe20000400000 */
[----:B------:R-:W-:Y:S01]  /*56f0*/  FFMA R23, R85, UR15, -R23 ;  /* 0x0000000f55177c23 */ /* 0x000fe20008000817 */
[----:B--2---:R-:W-:Y:S01]  /*5700*/  @!P5 FMUL R36, R36, R36 ;  /* 0x000000242424d220 */ /* 0x004fe20000400000 */
[----:B------:R-:W-:Y:S01]  /*5710*/  FSETP.GEU.AND P5, PT, R38, -126, PT ;  /* 0xc2fc00002600780b */ /* 0x000fe20003fae000 */
[----:B------:R-:W1:Y:S01]  /*5720*/  MUFU.EX2 R37, R37 ;  /* 0x0000002500257308 */ /* 0x000e620000000800 */
[----:B------:R-:W-:Y:S01]  /*5730*/  HGMMA.64x16x16.F32.BF16 R88, R24, gdesc[UR16].tnspB, R88, gsb0 ;  /* 0x4020001018587df0 */ /* 0x000fe20008001858 */
[----:B------:R-:W-:Y:S01]  /*5740*/  R2UR UR19, R19 ;  /* 0x00000000131372ca */ /* 0x000fe200000e0000 */
[----:B------:R-:W-:Y:S02]  /*5750*/  VIADD R10, R10, 0x1 ;  /* 0x000000010a0a7836 */ /* 0x000fe40000000000 */
[----:B------:R-:W-:Y:S01]  /*5760*/  @!P4 FMUL R35, R35, 0.5 ;  /* 0x3f0000002323c820 */ /* 0x000fe20000400000 */
[----:B------:R-:W-:Y:S01]  /*5770*/  MOV R119, 0xc0000010 ;  /* 0xc000001000777802 */ /* 0x000fe20000000f00 */
[----:B---3--:R-:W-:Y:S01]  /*5780*/  @!P6 FMUL R29, R29, R29 ;  /* 0x0000001d1d1de220 */ /* 0x008fe20000400000 */
[----:B------:R-:W-:Y:S01]  /*5790*/  FSETP.GEU.AND P6, PT, R40, -126, PT ;  /* 0xc2fc00002800780b */ /* 0x000fe20003fce000 */
[----:B------:R-:W2:Y:S03]  /*57a0*/  MUFU.EX2 R30, R30 ;  /* 0x0000001e001e7308 */ /* 0x000ea60000000800 */
[----:B------:R-:W-:-:S05]  /*57b0*/  @!P5 FMUL R38, R38, 0.5 ;  /* 0x3f0000002626d820 */ /* 0x000fca0000400000 */
[----:B------:R-:W3:Y:S01]  /*57c0*/  MUFU.EX2 R35, R35 ;  /* 0x0000002300237308 */ /* 0x000ee20000000800 */
[----:B-1----:R-:W-:Y:S01]  /*57d0*/  @!P3 FMUL R37, R37, R37 ;  /* 0x000000252525b220 */ /* 0x002fe20000400000 */
[----:B------:R-:W-:Y:S02]  /*57e0*/  FSETP.GEU.AND P3, PT, R45, -126, PT ;  /* 0xc2fc00002d00780b */ /* 0x000fe40003f6e000 */
[----:B------:R-:W-:-:S04]  /*57f0*/  @!P6 FMUL R40, R40, 0.5 ;  /* 0x3f0000002828e820 */ /* 0x000fc80000400000 */
[----:B------:R-:W1:Y:S01]  /*5800*/  MUFU.EX2 R38, R38 ;  /* 0x0000002600267308 */ /* 0x000e620000000800 */
[----:B--2---:R-:W-:Y:S01]  /*5810*/  @!P2 FMUL R30, R30, R30 ;  /* 0x0000001e1e1ea220 */ /* 0x004fe20000400000 */
[----:B------:R-:W-:-:S05]  /*5820*/  FSETP.GEU.AND P2, PT, R41, -126, PT ;  /* 0xc2fc00002900780b */ /* 0x000fca0003f4e000 */
[----:B------:R-:W-:Y:S01]  /*5830*/  @!P3 FMUL R45, R45, 0.5 ;  /* 0x3f0000002d2db820 */ /* 0x000fe20000400000 */
[----:B------:R-:W2:Y:S01]  /*5840*/  MUFU.EX2 R40, R40 ;  /* 0x0000002800287308 */ /* 0x000ea20000000800 */
[----:B---3--:R-:W-:Y:S01]  /*5850*/  @!P4 FMUL R35, R35, R35 ;  /* 0x000000232323c220 */ /* 0x008fe20000400000 */
[----:B------:R-:W-:-:S05]  /*5860*/  FSETP.GEU.AND P4, PT, R42, -126, PT ;  /* 0xc2fc00002a00780b */ /* 0x000fca0003f8e000 */
[----:B------:R-:W-:Y:S01]  /*5870*/  @!P2 FMUL R41, R41, 0.5 ;  /* 0x3f0000002929a820 */ /* 0x000fe20000400000 */
[----:B------:R-:W-:Y:S01]  /*5880*/  MUFU.EX2 R45, R45 ;  /* 0x0000002d002d7308 */ /* 0x000fe20000000800 */
[----:B-1----:R-:W-:Y:S01]  /*5890*/  @!P5 FMUL R38, R38, R38 ;  /* 0x000000262626d220 */ /* 0x002fe20000400000 */
[----:B------:R-:W-:Y:S01]  /*58a0*/  FSETP.GEU.AND P5, PT, R44, -126, PT ;  /* 0xc2fc00002c00780b */ /* 0x000fe20003fae000 */
[----:B------:R-:W-:Y:S02]  /*58b0*/  WARPGROUP.DEPBAR.LE gsb0, 0x0 ;  /* 0x00008000000079c5 */ /* 0x000fe40000010000 */
[----:B------:R-:W-:Y:S01]  /*58c0*/  FADD R25, R18, R21 ;  /* 0x0000001512197221 */ /* 0x000fe20000000000 */
[----:B------:R-:W-:Y:S02]  /*58d0*/  VIADD R18, R118, 0x20 ;  /* 0x0000002076127836 */ /* 0x000fe40000000000 */
[----:B------:R-:W-:Y:S01]  /*58e0*/  FADD R24, R20, R33 ;  /* 0x0000002114187221 */ /* 0x000fe20000000000 */
[----:B------:R-:W-:Y:S01]  /*58f0*/  F2FP.BF16.F32.PACK_AB R26, R39, R34 ;  /* 0x00000022271a723e */ /* 0x000fe200000010ff */
[----:B------:R-:W1:Y:S01]  /*5900*/  MUFU.EX2 R41, R41 ;  /* 0x0000002900297308 */ /* 0x000e620000000800 */
[----:B------:R-:W-:Y:S01]  /*5910*/  F2FP.BF16.F32.PACK_AB R27, R32, R117 ;  /* 0x00000075201b723e */ /* 0x000fe200000010ff */
[----:B------:R-:W-:Y:S01]  /*5920*/  FADD R19, R24, R115 ;  /* 0x0000007318137221 */ /* 0x000fe20000000000 */
[----:B------:R-:W-:Y:S01]  /*5930*/  R2UR UR6, R18 ;  /* 0x00000000120672ca */ /* 0x000fe200000e0000 */
[----:B------:R-:W-:Y:S01]  /*5940*/  VIADD R18, R118, 0x220 ;  /* 0x0000022076127836 */ /* 0x000fe20000000000 */
[----:B------:R-:W-:Y:S01]  /*5950*/  F2FP.BF16.F32.PACK_AB R24, R28, R115 ;  /* 0x000000731c18723e */ /* 0x000fe200000010ff */
[----:B------:R-:W-:Y:S01]  /*5960*/  FADD R19, R19, R28 ;  /* 0x0000001c13137221 */ /* 0x000fe20000000000 */
[----:B------:R-:W-:Y:S01]  /*5970*/  IADD3 R20, R118, 0x120, RZ ;  /* 0x0000012076147810 */ /* 0x000fe20007ffe0ff */
[----:B--2---:R-:W-:Y:S01]  /*5980*/  @!P6 FMUL R40, R40, R40 ;  /* 0x000000282828e220 */ /* 0x004fe20000400000 */
[----:B------:R-:W-:Y:S01]  /*5990*/  R2UR UR18, R18 ;  /* 0x00000000121272ca */ /* 0x000fe200000e0000 */
[----:B------:R-:W-:Y:S01]  /*59a0*/  FADD R18, R25, R114 ;  /* 0x0000007219127221 */ /* 0x000fe20000000000 */
[----:B------:R-:W-:Y:S01]  /*59b0*/  F2FP.BF16.F32.PACK_AB R25, R31, R114 ;  /* 0x000000721f19723e */ /* 0x000fe200000010ff */
[----:B------:R-:W-:Y:S01]  /*59c0*/  FADD R34, R19, R34 ;  /* 0x0000002213227221 */ /* 0x000fe20000000000 */
[----:B------:R-:W-:Y:S01]  /*59d0*/  MOV R21, 0xc0000010 ;  /* 0xc000001000157802 */ /* 0x000fe20000000f00 */
[----:B------:R-:W-:Y:S01]  /*59e0*/  FADD R18, R18, R31 ;  /* 0x0000001f12127221 */ /* 0x000fe20000000000 */
[----:B------:R-:W-:Y:S01]  /*59f0*/  WARPGROUP.ARRIVE ;  /* 0x00000000000079c5 */ /* 0x000fe20000000000 */
[----:B------:R-:W-:Y:S01]  /*5a00*/  R2UR UR10, R20 ;  /* 0x00000000140a72ca */ /* 0x000fe200000e0000 */
[----:B-1----:R-:W-:Y:S01]  /*5a10*/  @!P2 FMUL R41, R41, R41 ;  /* 0x000000292929a220 */ /* 0x002fe20000400000 */
[----:B------:R-:W-:Y:S01]  /*5a20*/  R2UR UR11, R21 ;  /* 0x00000000150b72ca */ /* 0x000fe200000e0000 */
[----:B------:R-:W-:Y:S01]  /*5a30*/  FADD R117, R18, R117 ;  /* 0x0000007512757221 */ /* 0x000fe20000000000 */
[----:B------:R-:W-:Y:S01]  /*5a40*/  VIADD R18, R118, 0x40 ;  /* 0x0000004076127836 */ /* 0x000fe20000000000 */
[----:B------:R-:W-:Y:S01]  /*5a50*/  HGMMA.64x16x16.F32.BF16 R104, R24, gdesc[UR4].tnspB, R104, gsb0 ;  /* 0x4020000418687df0 */ /* 0x000fe20008001868 */
[----:B------:R-:W-:Y:S01]  /*5a60*/  MOV R19, 0xc0000010 ;  /* 0xc000001000137802 */ /* 0x000fe20000000f00 */
[----:B------:R-:W-:Y:S01]  /*5a70*/  @!P4 FMUL R42, R42, 0.5 ;  /* 0x3f0000002a2ac820 */ /* 0x000fe20000400000 */
[----:B------:R-:W-:Y:S01]  /*5a80*/  IADD3 R20, R118, 0x140, RZ ;  /* 0x0000014076147810 */ /* 0x000fe20007ffe0ff */
[----:B------:R-:W-:Y:S01]  /*5a90*/  @!P5 FMUL R44, R44, 0.5 ;  /* 0x3f0000002c2cd820 */ /* 0x000fe20000400000 */
[----:B------:R-:W-:Y:S01]  /*5aa0*/  R2UR UR6, R18 ;  /* 0x00000000120672ca */ /* 0x000fe200000e0000 */
[----:B------:R-:W-:Y:S01]  /*5ab0*/  VIADD R18, R118, 0x240 ;  /* 0x0000024076127836 */ /* 0x000fe20000000000 */
[----:B------:R-:W-:Y:S01]  /*5ac0*/  R2UR UR7, R19 ;  /* 0x00000000130772ca */ /* 0x000fe200000e0000 */
[----:B------:R-:W1:Y:S01]  /*5ad0*/  MUFU.EX2 R42, R42 ;  /* 0x0000002a002a7308 */ /* 0x000e620000000800 */
[----:B------:R-:W-:Y:S01]  /*5ae0*/  MOV R21, 0xc0000010 ;  /* 0xc000001000157802 */ /* 0x000fe20000000f00 */
[----:B------:R-:W-:Y:S01]  /*5af0*/  @!P3 FMUL R45, R45, R45 ;  /* 0x0000002d2d2db220 */ /* 0x000fe20000400000 */
[----:B------:R-:W-:Y:S01]  /*5b00*/  MOV R19, 0xc0000010 ;  /* 0xc000001000137802 */ /* 0x000fe20000000f00 */
[--C-:B------:R-:W-:Y:S01]  /*5b10*/  FFMA R33, R58, UR15, -R14.reuse ;  /* 0x0000000f3a217c23 */ /* 0x100fe2000800080e */
[----:B------:R-:W-:Y:S01]  /*5b20*/  FSETP.GEU.AND P6, PT, R43, -126, PT ;  /* 0xc2fc00002b00780b */ /* 0x000fe20003fce000 */
[----:B------:R-:W-:Y:S01]  /*5b30*/  FADD R39, R34, R39 ;  /* 0x0000002722277221 */ /* 0x000fe20000000000 */
[----:B------:R-:W-:Y:S01]  /*5b40*/  FSETP.GEU.AND P2, PT, R52, -126, PT ;  /* 0xc2fc00003400780b */ /* 0x000fe20003f4e000 */
[----:B------:R-:W2:Y:S01]  /*5b50*/  MUFU.EX2 R44, R44 ;  /* 0x0000002c002c7308 */ /* 0x000ea20000000800 */
[----:B------:R-:W-:Y:S01]  /*5b60*/  FSETP.GEU.AND P3, PT, R53, -126, PT ;  /* 0xc2fc00003500780b */ /* 0x000fe20003f6e000 */
[--C-:B------:R-:W-:Y:S01]  /*5b70*/  FFMA R31, R62, UR15, -R14.reuse ;  /* 0x0000000f3e1f7c23 */ /* 0x100fe2000800080e */
[----:B------:R-:W-:Y:S01]  /*5b80*/  FFMA R34, R63, UR15, -R14 ;  /* 0x0000000f3f227c23 */ /* 0x000fe2000800080e */
[----:B------:R-:W-:Y:S01]  /*5b90*/  FADD R117, R117, R32 ;  /* 0x0000002075757221 */ /* 0x000fe20000000000 */
[----:B------:R-:W-:Y:S01]  /*5ba0*/  FFMA R32, R67, UR15, -R14 ;  /* 0x0000000f43207c23 */ /* 0x000fe2000800080e */
[----:B-1----:R-:W-:Y:S01]  /*5bb0*/  @!P4 FMUL R42, R42, R42 ;  /* 0x0000002a2a2ac220 */ /* 0x002fe20000400000 */
[----:B------:R-:W-:-:S03]  /*5bc0*/  FSETP.GEU.AND P4, PT, R54, -126, PT ;  /* 0xc2fc00003600780b */ /* 0x000fc60003f8e000 */
[----:B------:R-:W-:Y:S02]  /*5bd0*/  @!P6 FMUL R43, R43, 0.5 ;  /* 0x3f0000002b2be820 */ /* 0x000fe40000400000 */
[----:B------:R-:W-:Y:S02]  /*5be0*/  @!P2 FMUL R52, R52, 0.5 ;  /* 0x3f0000003434a820 */ /* 0x000fe40000400000 */
[----:B------:R-:W-:Y:S01]  /*5bf0*/  @!P3 FMUL R53, R53, 0.5 ;  /* 0x3f0000003535b820 */ /* 0x000fe20000400000 */
[----:B--2---:R-:W-:Y:S01]  /*5c00*/  @!P5 FMUL R44, R44, R44 ;  /* 0x0000002c2c2cd220 */ /* 0x004fe20000400000 */
[----:B------:R-:W-:Y:S01]  /*5c10*/  FSETP.GEU.AND P5, PT, R55, -126, PT ;  /* 0xc2fc00003700780b */ /* 0x000fe20003fae000 */
[----:B------:R-:W1:Y:S03]  /*5c20*/  MUFU.EX2 R43, R43 ;  /* 0x0000002b002b7308 */ /* 0x000e660000000800 */
[----:B------:R-:W-:Y:S01]  /*5c30*/  @!P4 FMUL R54, R54, 0.5 ;  /* 0x3f0000003636c820 */ /* 0x000fe20000400000 */
[----:B------:R-:W-:-:S02]  /*5c40*/  WARPGROUP.DEPBAR.LE gsb0, 0x0 ;  /* 0x00008000000079c5 */ /* 0x000fc40000010000 */
[----:B------:R-:W-:Y:S02]  /*5c50*/  WARPGROUP.ARRIVE ;  /* 0x00000000000079c5 */ /* 0x000fe40000000000 */
[----:B------:R-:W2:Y:S04]  /*5c60*/  MUFU.EX2 R52, R52 ;  /* 0x0000003400347308 */ /* 0x000ea80000000800 */
[----:B------:R-:W-:Y:S01]  /*5c70*/  @!P5 FMUL R55, R55, 0.5 ;  /* 0x3f0000003737d820 */ /* 0x000fe20000400000 */
[----:B------:R-:W-:Y:S01]  /*5c80*/  HGMMA.64x16x16.F32.BF16 R96, R24, gdesc[UR8].tnspB, R96, gsb0 ;  /* 0x4020000818607df0 */ /* 0x000fe20008001860 */
[----:B------:R-:W-:Y:S01]  /*5c90*/  R2UR UR10, R20 ;  /* 0x00000000140a72ca */ /* 0x000fe200000e0000 */
[----:B-1----:R-:W-:Y:S01]  /*5ca0*/  @!P6 FMUL R43, R43, R43 ;  /* 0x0000002b2b2be220 */ /* 0x002fe20000400000 */
[----:B------:R-:W-:Y:S01]  /*5cb0*/  R2UR UR11, R21 ;  /* 0x00000000150b72ca */ /* 0x000fe200000e0000 */
[----:B------:R-:W1:Y:S01]  /*5cc0*/  MUFU.EX2 R53, R53 ;  /* 0x0000003500357308 */ /* 0x000e620000000800 */
[----:B------:R-:W-:-:S02]  /*5cd0*/  FSETP.GEU.AND P6, PT, R56, -126, PT ;  /* 0xc2fc00003800780b */ /* 0x000fc40003fce000 */
[----:B------:R-:W-:Y:S02]  /*5ce0*/  IADD3 R20, R118, 0x260, RZ ;  /* 0x0000026076147810 */ /* 0x000fe40007ffe0ff */
[----:B------:R-:W-:-:S03]  /*5cf0*/  MOV R21, 0xc0000010 ;  /* 0xc000001000157802 */ /* 0x000fc60000000f00 */
[----:B------:R-:W3:Y:S01]  /*5d00*/  MUFU.EX2 R22, R54 ;  /* 0x0000003600167308 */ /* 0x000ee20000000800 */
[----:B--2---:R-:W-:Y:S01]  /*5d10*/  @!P2 FMUL R52, R52, R52 ;  /* 0x000000343434a220 */ /* 0x004fe20000400000 */
[----:B------:R-:W-:-:S04]  /*5d20*/  FSETP.GEU.AND P2, PT, R57, -126, PT ;  /* 0xc2fc00003900780b */ /* 0x000fc80003f4e000 */
[----:B------:R-:W-:Y:S02]  /*5d30*/  @!P6 FMUL R56, R56, 0.5 ;  /* 0x3f0000003838e820 */ /* 0x000fe40000400000 */
[----:B------:R-:W2:Y:S01]  /*5d40*/  MUFU.EX2 R17, R55 ;  /* 0x0000003700117308 */ /* 0x000ea20000000800 */
        /* <DEDUP_REMOVED lines=8> */
[----:B--2---:R-:W-:Y:S01]  /*5dd0*/  @!P5 FMUL R17, R17, R17 ;  /* 0x000000111111d220 */ /* 0x004fe20000400000 */
[----:B------:R-:W-:Y:S01]  /*5de0*/  FSETP.GEU.AND P5, PT, R60, -126, PT ;  /* 0xc2fc00003c00780b */ /* 0x000fe20003fae000 */
[----:B------:R-:W-:Y:S02]  /*5df0*/  WARPGROUP.DEPBAR.LE gsb0, 0x0 ;  /* 0x00008000000079c5 */ /* 0x000fe40000010000 */
[----:B------:R-:W-:-:S03]  /*5e00*/  WARPGROUP.ARRIVE ;  /* 0x00000000000079c5 */ /* 0x000fc60000000000 */
[----:B------:R-:W2:Y:S01]  /*5e10*/  MUFU.EX2 R33, R33 ;  /* 0x0000002100217308 */ /* 0x000ea20000000800 */
[----:B-1----:R-:W-:Y:S01]  /*5e20*/  @!P6 FMUL R56, R56, R56 ;  /* 0x000000383838e220 */ /* 0x002fe20000400000 */
[----:B------:R-:W-:Y:S01]  /*5e30*/  FSETP.GEU.AND P6, PT, R61, -126, PT ;  /* 0xc2fc00003d00780b */ /* 0x000fe20003fce000 */
[----:B------:R-:W-:Y:S01]  /*5e40*/  @!P4 FMUL R59, R59, 0.5 ;  /* 0x3f0000003b3bc820 */ /* 0x000fe20000400000 */
[----:B------:R-:W-:Y:S01]  /*5e50*/  HGMMA.64x16x16.F32.BF16 R88, R24, gdesc[UR16].tnspB, R88, gsb0 ;  /* 0x4020001018587df0 */ /* 0x000fe20008001858 */
[----:B------:R-:W-:Y:S01]  /*5e60*/  R2UR UR18, R18 ;  /* 0x00000000121272ca */ /* 0x000fe200000e0000 */
[----:B------:R-:W-:Y:S01]  /*5e70*/  VIADD R18, R118, 0x60 ;  /* 0x0000006076127836 */ /* 0x000fe20000000000 */
[----:B------:R-:W-:Y:S01]  /*5e80*/  R2UR UR19, R19 ;  /* 0x00000000131372ca */ /* 0x000fe200000e0000 */
[----:B------:R-:W-:Y:S02]  /*5e90*/  IMAD.MOV.U32 R19, RZ, RZ, -0x3ffffff0 ;  /* 0xc0000010ff137424 */ /* 0x000fe400078e00ff */
[----:B---3--:R-:W-:Y:S01]  /*5ea0*/  @!P2 FMUL R57, R57, R57 ;  /* 0x000000393939a220 */ /* 0x008fe20000400000 */
[----:B------:R-:W-:Y:S01]  /*5eb0*/  FSETP.GEU.AND P2, PT, R31, -126, PT ;  /* 0xc2fc00001f00780b */ /* 0x000fe20003f4e000 */
[----:B------:R-:W-:Y:S01]  /*5ec0*/  @!P5 FMUL R60, R60, 0.5 ;  /* 0x3f0000003c3cd820 */ /* 0x000fe20000400000 */
[----:B------:R-:W1:Y:S02]  /*5ed0*/  MUFU.EX2 R28, R59 ;  /* 0x0000003b001c7308 */ /* 0x000e640000000800 */
[----:B------:R-:W-:Y:S01]  /*5ee0*/  @!P6 FMUL R61, R61, 0.5 ;  /* 0x3f0000003d3de820 */ /* 0x000fe20000400000 */
[----:B--2---:R-:W-:Y:S01]  /*5ef0*/  @!P3 FMUL R33, R33, R33 ;  /* 0x000000212121b220 */ /* 0x004fe20000400000 */
[----:B------:R-:W-:-:S04]  /*5f00*/  FSETP.GEU.AND P3, PT, R34, -126, PT ;  /* 0xc2fc00002200780b */ /* 0x000fc80003f6e000 */
[----:B------:R-:W2:Y:S03]  /*5f10*/  MUFU.EX2 R60, R60 ;  /* 0x0000003c003c7308 */ /* 0x000ea60000000800 */
[----:B------:R-:W-:-:S05]  /*5f20*/  @!P2 FMUL R31, R31, 0.5 ;  /* 0x3f0000001f1fa820 */ /* 0x000fca0000400000 */
[----:B------:R-:W3:Y:S01]  /*5f30*/  MUFU.EX2 R61, R61 ;  /* 0x0000003d003d7308 */ /* 0x000ee20000000800 */
[----:B-1----:R-:W-:Y:S01]  /*5f40*/  @!P4 FMUL R28, R28, R28 ;  /* 0x0000001c1c1cc220 */ /* 0x002fe20000400000 */
[----:B------:R-:W-:Y:S01]  /*5f50*/  @!P3 FMUL R34, R34, 0.5 ;  /* 0x3f0000002222b820 */ /* 0x000fe20000400000 */
[----:B------:R-:W-:-:S05]  /*5f60*/  FSETP.GEU.AND P4, PT, R64, -126, PT ;  /* 0xc2fc00004000780b */ /* 0x000fca0003f8e000 */
[----:B------:R-:W1:Y:S01]  /*5f70*/  MUFU.EX2 R31, R31 ;  /* 0x0000001f001f7308 */ /* 0x000e620000000800 */
[----:B--2---:R-:W-:Y:S01]  /*5f80*/  @!P5 FMUL R60, R60, R60 ;  /* 0x0000003c3c3cd220 */ /* 0x004fe20000400000 */
[----:B------:R-:W-:-:S06]  /*5f90*/  FSETP.GEU.AND P5, PT, R65, -126, PT ;  /* 0xc2fc00004100780b */ /* 0x000fcc0003fae000 */
[----:B------:R-:W2:Y:S01]  /*5fa0*/  MUFU.EX2 R34, R34 ;  /* 0x0000002200227308 */ /* 0x000ea20000000800 */
[----:B---3--:R-:W-:Y:S01]  /*5fb0*/  @!P6 FMUL R61, R61, R61 ;  /* 0x0000003d3d3de220 */ /* 0x008fe20000400000 */
[----:B------:R-:W-:Y:S02]  /*5fc0*/  WARPGROUP.DEPBAR.LE gsb0, 0x0 ;  /* 0x00008000000079c5 */ /* 0x000fe40000010000 */
[----:B------:R-:W-:Y:S01]  /*5fd0*/  F2FP.BF16.F32.PACK_AB R24, R29, R36 ;  /* 0x000000241d18723e */ /* 0x000fe200000010ff */
[----:B------:R-:W-:Y:S01]  /*5fe0*/  @!P4 FMUL R64, R64, 0.5 ;  /* 0x3f0000004040c820 */ /* 0x000fe20000400000 */
[----:B------:R-:W-:Y:S01]  /*5ff0*/  F2FP.BF16.F32.PACK_AB R25, R37, R30 ;  /* 0x0000001e2519723e */ /* 0x000fe200000010ff */
[----:B------:R-:W-:Y:S01]  /*6000*/  @!P5 FMUL R65, R65, 0.5 ;  /* 0x3f0000004141d820 */ /* 0x000fe20000400000 */
[----:B------:R-:W-:Y:S01]  /*6010*/  F2FP.BF16.F32.PACK_AB R26, R38, R35 ;  /* 0x00000023261a723e */ /* 0x000fe200000010ff */
[----:B-1----:R-:W-:Y:S01]  /*6020*/  @!P2 FMUL R31, R31, R31 ;  /* 0x0000001f1f1fa220 */ /* 0x002fe20000400000 */
[----:B------:R-:W-:Y:S01]  /*6030*/  F2FP.BF16.F32.PACK_AB R27, R41, R40 ;  /* 0x00000028291b723e */ /* 0x000fe200000010ff */
[----:B------:R-:W1:Y:S01]  /*6040*/  MUFU.EX2 R64, R64 ;  /* 0x0000004000407308 */ /* 0x000e620000000800 */
[----:B------:R-:W-:Y:S01]  /*6050*/  FSETP.GEU.AND P6, PT, R66, -126, PT ;  /* 0xc2fc00004200780b */ /* 0x000fe20003fce000 */
[----:B------:R-:W-:Y:S01]  /*6060*/  FADD R36, R39, R36 ;  /* 0x0000002427247221 */ /* 0x000fe20000000000 */
[----:B------:R-:W-:Y:S01]  /*6070*/  WARPGROUP.ARRIVE ;  /* 0x00000000000079c5 */ /* 0x000fe20000000000 */
[----:B------:R-:W-:Y:S01]  /*6080*/  FSETP.GEU.AND P2, PT, R32, -126, PT ;  /* 0xc2fc00002000780b */ /* 0x000fe20003f4e000 */
[----:B------:R-:W-:Y:S01]  /*6090*/  FADD R30, R117, R30 ;  /* 0x0000001e751e7221 */ /* 0x000fe20000000000 */
[----:B--2---:R-:W-:Y:S01]  /*60a0*/  @!P3 FMUL R34, R34, R34 ;  /* 0x000000222222b220 */ /* 0x004fe20000400000 */
[----:B------:R-:W-:Y:S01]  /*60b0*/  FSETP.GEU.AND P3, PT, R68, -126, PT ;  /* 0xc2fc00004400780b */ /* 0x000fe20003f6e000 */
[----:B------:R-:W2:Y:S01]  /*60c0*/  MUFU.EX2 R65, R65 ;  /* 0x0000004100417308 */ /* 0x000ea20000000800 */
[----:B------:R-:W-:Y:S01]  /*60d0*/  HGMMA.64x16x16.F32.BF16 R104, R24, gdesc[UR4].tnspB, R104, gsb0 ;  /* 0x4020000418687df0 */ /* 0x000fe20008001868 */
[----:B------:R-:W-:Y:S01]  /*60e0*/  R2UR UR6, R18 ;  /* 0x00000000120672ca */ /* 0x000fe200000e0000 */
[----:B------:R-:W-:Y:S01]  /*60f0*/  VIADD R18, R118, 0x80 ;  /* 0x0000008076127836 */ /* 0x000fe20000000000 */
[----:B------:R-:W-:Y:S01]  /*6100*/  R2UR UR7, R19 ;  /* 0x00000000130772ca */ /* 0x000fe200000e0000 */
[----:B------:R-:W-:Y:S01]  /*6110*/  FADD R36, R36, R29 ;  /* 0x0000001d24247221 */ /* 0x000fe20000000000 */
[----:B------:R-:W-:Y:S01]  /*6120*/  MOV R19, 0xc0000010 ;  /* 0xc000001000137802 */ /* 0x000fe20000000f00 */
[----:B------:R-:W-:Y:S01]  /*6130*/  @!P6 FMUL R66, R66, 0.5 ;  /* 0x3f0000004242e820 */ /* 0x000fe20000400000 */
[----:B------:R-:W-:Y:S01]  /*6140*/  FADD R37, R30, R37 ;  /* 0x000000251e257221 */ /* 0x000fe20000000000 */
[----:B-1----:R-:W-:Y:S01]  /*6150*/  @!P4 FMUL R64, R64, R64 ;  /* 0x000000404040c220 */ /* 0x002fe20000400000 */
[----:B------:R-:W-:Y:S01]  /*6160*/  FSETP.GEU.AND P4, PT, R69, -126, PT ;  /* 0xc2fc00004500780b */ /* 0x000fe20003f8e000 */
[----:B------:R-:W1:Y:S01]  /*6170*/  MUFU.EX2 R39, R66 ;  /* 0x0000004200277308 */ /* 0x000e620000000800 */
[----:B------:R-:W-:Y:S01]  /*6180*/  @!P2 FMUL R32, R32, 0.5 ;  /* 0x3f0000002020a820 */ /* 0x000fe20000400000 */
[----:B------:R-:W-:Y:S01]  /*6190*/  @!P3 FMUL R68, R68, 0.5 ;  /* 0x3f0000004444b820 */ /* 0x000fe20000400000 */
[----:B------:R-:W-:Y:S01]  /*61a0*/  FADD R40, R37, R40 ;  /* 0x0000002825287221 */ /* 0x000fe20000000000 */
[--C-:B------:R-:W-:Y:S01]  /*61b0*/  FFMA R37, R78, UR15, -R14.reuse ;  /* 0x0000000f4e257c23 */ /* 0x100fe2000800080e */
[----:B------:R-:W-:Y:S01]  /*61c0*/  FFMA R14, R87, UR15, -R14 ;  /* 0x0000000f570e7c23 */ /* 0x000fe2000800080e */
[----:B--2---:R-:W-:Y:S01]  /*61d0*/  @!P5 FMUL R65, R65, R65 ;  /* 0x000000414141d220 */ /* 0x004fe20000400000 */
[----:B------:R-:W-:Y:S01]  /*61e0*/  FSETP.GEU.AND P5, PT, R70, -126, PT ;  /* 0xc2fc00004600780b */ /* 0x000fe20003fae000 */
[----:B------:R-:W2:Y:S01]  /*61f0*/  MUFU.EX2 R32, R32 ;  /* 0x0000002000207308 */ /* 0x000ea20000000800 */
[----:B------:R-:W-:-:S03]  /*6200*/  FADD R41, R40, R41 ;  /* 0x0000002928297221 */ /* 0x000fc60000000000 */
[----:B------:R-:W-:-:S04]  /*6210*/  @!P4 FMUL R69, R69, 0.5 ;  /* 0x3f0000004545c820 */ /* 0x000fc80000400000 */
        /* <DEDUP_REMOVED lines=8> */
[----:B------:R-:W-:Y:S02]  /*62a0*/  WARPGROUP.DEPBAR.LE gsb0, 0x0 ;  /* 0x00008000000079c5 */ /* 0x000fe40000010000 */
[----:B------:R-:W-:Y:S01]  /*62b0*/  WARPGROUP.ARRIVE ;  /* 0x00000000000079c5 */ /* 0x000fe20000000000 */
[----:B------:R-:W2:Y:S01]  /*62c0*/  MUFU.EX2 R29, R70 ;  /* 0x00000046001d7308 */ /* 0x000ea20000000800 */
[----:B---3--:R-:W-:Y:S01]  /*62d0*/  @!P3 FMUL R68, R68, R68 ;  /* 0x000000444444b220 */ /* 0x008fe20000400000 */
[----:B------:R-:W-:Y:S02]  /*62e0*/  FSETP.GEU.AND P3, PT, R73, -126, PT ;  /* 0xc2fc00004900780b */ /* 0x000fe40003f6e000 */
[----:B------:R-:W-:Y:S01]  /*62f0*/  @!P2 FMUL R72, R72, 0.5 ;  /* 0x3f0000004848a820 */ /* 0x000fe20000400000 */
[----:B------:R-:W-:Y:S01]  /*6300*/  HGMMA.64x16x16.F32.BF16 R96, R24, gdesc[UR8].tnspB, R96, gsb0 ;  /* 0x4020000818607df0 */ /* 0x000fe20008001860 */
[----:B-1----:R-:W-:Y:S01]  /*6310*/  @!P4 FMUL R69, R69, R69 ;  /* 0x000000454545c220 */ /* 0x002fe20000400000 */
[----:B------:R-:W-:Y:S01]  /*6320*/  FSETP.GEU.AND P4, PT, R74, -126, PT ;  /* 0xc2fc00004a00780b */ /* 0x000fe20003f8e000 */
[----:B------:R-:W1:Y:S07]  /*6330*/  MUFU.EX2 R30, R71 ;  /* 0x00000047001e7308 */ /* 0x000e6e0000000800 */
[----:B------:R-:W-:Y:S01]  /*6340*/  @!P3 FMUL R73, R73, 0.5 ;  /* 0x3f0000004949b820 */ /* 0x000fe20000400000 */
[----:B------:R-:W3:Y:S01]  /*6350*/  MUFU.EX2 R72, R72 ;  /* 0x0000004800487308 */ /* 0x000ee20000000800 */
[----:B--2---:R-:W-:Y:S01]  /*6360*/  @!P5 FMUL R29, R29, R29 ;  /* 0x0000001d1d1dd220 */ /* 0x004fe20000400000 */
[----:B------:R-:W-:-:S02]  /*6370*/  FSETP.GEU.AND P5, PT, R75, -126, PT ;  /* 0xc2fc00004b00780b */ /* 0x000fc40003fae000 */
[----:B------:R-:W-:-:S04]  /*6380*/  @!P4 FMUL R74, R74, 0.5 ;  /* 0x3f0000004a4ac820 */ /* 0x000fc80000400000 */
[----:B------:R-:W2:Y:S01]  /*6390*/  MUFU.EX2 R73, R73 ;  /* 0x0000004900497308 */ /* 0x000ea20000000800 */
[----:B-1----:R-:W-:Y:S01]  /*63a0*/  @!P6 FMUL R30, R30, R30 ;  /* 0x0000001e1e1ee220 */ /* 0x002fe20000400000 */
[----:B------:R-:W-:-:S05]  /*63b0*/  FSETP.GEU.AND P6, PT, R76, -126, PT ;  /* 0xc2fc00004c00780b */ /* 0x000fca0003fce000 */
[----:B------:R-:W-:Y:S01]  /*63c0*/  @!P5 FMUL R75, R75, 0.5 ;  /* 0x3f0000004b4bd820 */ /* 0x000fe20000400000 */
[----:B---3--:R-:W-:Y:S01]  /*63d0*/  @!P2 FMUL R72, R72, R72 ;  /* 0x000000484848a220 */ /* 0x008fe20000400000 */
[----:B------:R-:W-:-:S06]  /*63e0*/  FSETP.GEU.AND P2, PT, R77, -126, PT ;  /* 0xc2fc00004d00780b */ /* 0x000fcc0003f4e000 */
[----:B------:R-:W-:Y:S01]  /*63f0*/  @!P6 FMUL R76, R76, 0.5 ;  /* 0x3f0000004c4ce820 */ /* 0x000fe20000400000 */
[----:B--2---:R-:W-:Y:S01]  /*6400*/  @!P3 FMUL R73, R73, R73 ;  /* 0x000000494949b220 */ /* 0x004fe20000400000 */
[----:B------:R-:W-:-:S04]  /*6410*/  FSETP.GEU.AND P3, PT, R37, -126, PT ;  /* 0xc2fc00002500780b */ /* 0x000fc80003f6e000 */
[----:B------:R-:W1:Y:S01]  /*6420*/  MUFU.EX2 R76, R76 ;  /* 0x0000004c004c7308 */ /* 0x000e620000000800 */
[----:B------:R-:W-:Y:S02]  /*6430*/  WARPGROUP.DEPBAR.LE gsb0, 0x0 ;  /* 0x00008000000079c5 */ /* 0x000fe40000010000 */
[----:B------:R-:W-:Y:S01]  /*6440*/  WARPGROUP.ARRIVE ;  /* 0x00000000000079c5 */ /* 0x000fe20000000000 */
[----:B------:R-:W-:-:S05]  /*6450*/  @!P2 FMUL R77, R77, 0.5 ;  /* 0x3f0000004d4da820 */ /* 0x000fca0000400000 */
[----:B------:R-:W-:Y:S01]  /*6460*/  HGMMA.64x16x16.F32.BF16 R88, R24, gdesc[UR16].tnspB, R88, gsb0 ;  /* 0x4020001018587df0 */ /* 0x000fe20008001858 */
[----:B------:R-:W-:Y:S01]  /*6470*/  R2UR UR18, R20 ;  /* 0x00000000141272ca */ /* 0x000fe200000e0000 */
[----:B------:R-:W-:Y:S01]  /*6480*/  @!P3 FMUL R37, R37, 0.5 ;  /* 0x3f0000002525b820 */ /* 0x000fe20000400000 */
[----:B------:R-:W-:Y:S01]  /*6490*/  R2UR UR19, R21 ;  /* 0x00000000151372ca */ /* 0x000fe200000e0000 */
[----:B------:R-:W2:Y:S01]  /*64a0*/  MUFU.EX2 R77, R77 ;  /* 0x0000004d004d7308 */ /* 0x000ea20000000800 */
[----:B------:R-:W-:Y:S02]  /*64b0*/  IADD3 R20, R118, 0x180, RZ ;  /* 0x0000018076147810 */ /* 0x000fe40007ffe0ff */
[----:B------:R-:W-:Y:S01]  /*64c0*/  MOV R21, 0xc0000010 ;  /* 0xc000001000157802 */ /* 0x000fe20000000f00 */
[----:B-1----:R-:W-:Y:S01]  /*64d0*/  @!P6 FMUL R76, R76, R76 ;  /* 0x0000004c4c4ce220 */ /* 0x002fe20000400000 */
[----:B------:R-:W-:-:S03]  /*64e0*/  FSETP.GEU.AND P6, PT, R81, -126, PT ;  /* 0xc2fc00005100780b */ /* 0x000fc60003fce000 */
[----:B------:R-:W1:Y:S01]  /*64f0*/  MUFU.EX2 R37, R37 ;  /* 0x0000002500257308 */ /* 0x000e620000000800 */
[----:B--2---:R-:W-:Y:S01]  /*6500*/  @!P2 FMUL R77, R77, R77 ;  /* 0x0000004d4d4da220 */ /* 0x004fe20000400000 */
[----:B------:R-:W-:-:S08]  /*6510*/  FSETP.GEU.AND P2, PT, R82, -126, PT ;  /* 0xc2fc00005200780b */ /* 0x000fd00003f4e000 */
[----:B------:R-:W-:Y:S01]  /*6520*/  @!P6 FMUL R81, R81, 0.5 ;  /* 0x3f0000005151e820 */ /* 0x000fe20000400000 */
[----:B-1----:R-:W-:-:S05]  /*6530*/  @!P3 FMUL R37, R37, R37 ;  /* 0x000000252525b220 */ /* 0x002fca0000400000 */
[----:B------:R-:W1:Y:S01]  /*6540*/  MUFU.EX2 R81, R81 ;  /* 0x0000005100517308 */ /* 0x000e620000000800 */
[----:B------:R-:W-:Y:S01]  /*6550*/  FSETP.GEU.AND P3, PT, R83, -126, PT ;  /* 0xc2fc00005300780b */ /* 0x000fe20003f6e000 */
[----:B------:R-:W-:Y:S01]  /*6560*/  @!P2 FMUL R82, R82, 0.5 ;  /* 0x3f0000005252a820 */ /* 0x000fe20000400000 */
[----:B------:R-:W-:Y:S02]  /*6570*/  WARPGROUP.DEPBAR.LE gsb0, 0x0 ;  /* 0x00008000000079c5 */ /* 0x000fe40000010000 */
[----:B------:R-:W-:-:S09]  /*6580*/  IADD3 R24, R118, 0x160, RZ ;  /* 0x0000016076187810 */ /* 0x000fd20007ffe0ff */
[----:B------:R-:W-:Y:S01]  /*6590*/  @!P3 FMUL R83, R83, 0.5 ;  /* 0x3f0000005353b820 */ /* 0x000fe20000400000 */
[----:B------:R-:W-:Y:S01]  /*65a0*/  MOV R25, 0xc0000010 ;  /* 0xc000001000197802 */ /* 0x000fe20000000f00 */
[----:B-1----:R-:W-:Y:S01]  /*65b0*/  @!P6 FMUL R81, R81, R81 ;  /* 0x000000515151e220 */ /* 0x002fe20000400000 */
[----:B------:R-:W-:Y:S02]  /*65c0*/  R2UR UR10, R24 ;  /* 0x00000000180a72ca */ /* 0x000fe400000e0000 */
[----:B------:R-:W-:Y:S02]  /*65d0*/  R2UR UR11, R25 ;  /* 0x00000000190b72ca */ /* 0x000fe400000e0000 */
[----:B------:R-:W-:Y:S02]  /*65e0*/  F2FP.BF16.F32.PACK_AB R24, R42, R45 ;  /* 0x0000002d2a18723e */ /* 0x000fe400000010ff */
[----:B------:R-:W-:Y:S01]  /*65f0*/  F2FP.BF16.F32.PACK_AB R25, R43, R44 ;  /* 0x0000002c2b19723e */ /* 0x000fe200000010ff */
[----:B------:R-:W-:Y:S01]  /*6600*/  FADD R44, R41, R44 ;  /* 0x0000002c292c7221 */ /* 0x000fe20000000000 */
[----:B------:R-:W-:-:S02]  /*6610*/  F2FP.BF16.F32.PACK_AB R26, R53, R52 ;  /* 0x00000034351a723e */ /* 0x000fc400000010ff */
[----:B------:R-:W-:Y:S01]  /*6620*/  F2FP.BF16.F32.PACK_AB R27, R17, R22 ;  /* 0x00000016111b723e */ /* 0x000fe200000010ff */
[----:B------:R-:W-:Y:S01]  /*6630*/  FADD R43, R44, R43 ;  /* 0x0000002b2c2b7221 */ /* 0x000fe20000000000 */
[----:B------:R-:W-:Y:S02]  /*6640*/  FSETP.GEU.AND P6, PT, R86, -126, PT ;  /* 0xc2fc00005600780b */ /* 0x000fe40003fce000 */
[----:B------:R-:W-:Y:S01]  /*6650*/  WARPGROUP.ARRIVE ;  /* 0x00000000000079c5 */ /* 0x000fe20000000000 */
[----:B------:R-:W-:Y:S02]  /*6660*/  FADD R40, R43, R22 ;  /* 0x000000162b287221 */ /* 0x000fe40000000000 */
[----:B------:R-:W1:Y:S02]  /*6670*/  MUFU.EX2 R22, R82 ;  /* 0x0000005200167308 */ /* 0x000e640000000800 */
[----:B------:R-:W-:Y:S01]  /*6680*/  FADD R40, R40, R17 ;  /* 0x0000001128287221 */ /* 0x000fe20000000000 */
[----:B------:R-:W-:Y:S01]  /*6690*/  HGMMA.64x16x16.F32.BF16 R104, R24, gdesc[UR4].tnspB, R104, gsb0 ;  /* 0x4020000418687df0 */ /* 0x000fe20008001868 */
[----:B------:R-:W-:Y:S01]  /*66a0*/  R2UR UR6, R18 ;  /* 0x00000000120672ca */ /* 0x000fe200000e0000 */
[----:B------:R-:W-:Y:S01]  /*66b0*/  VIADD R18, R118, 0x280 ;  /* 0x0000028076127836 */ /* 0x000fe20000000000 */
[----:B------:R-:W-:-:S02]  /*66c0*/  R2UR UR7, R19 ;  /* 0x00000000130772ca */ /* 0x000fc400000e0000 */
[----:B------:R-:W-:Y:S01]  /*66d0*/  MOV R19, 0xc0000010 ;  /* 0xc000001000137802 */ /* 0x000fe20000000f00 */
[----:B------:R-:W-:-:S04]  /*66e0*/  @!P6 FMUL R86, R86, 0.5 ;  /* 0x3f0000005656e820 */ /* 0x000fc80000400000 */
[----:B------:R-:W2:Y:S01]  /*66f0*/  MUFU.EX2 R17, R86 ;  /* 0x0000005600117308 */ /* 0x000ea20000000800 */
[----:B-1----:R-:W-:Y:S01]  /*6700*/  @!P2 FMUL R22, R22, R22 ;  /* 0x000000161616a220 */ /* 0x002fe20000400000 */
[----:B------:R-:W-:Y:S01]  /*6710*/  FSETP.GEU.AND P2, PT, R14, -126, PT ;  /* 0xc2fc00000e00780b */ /* 0x000fe20003f4e000 */
[----:B--2---:R-:W-:-:S12]  /*6720*/  @!P6 FMUL R17, R17, R17 ;  /* 0x000000111111e220 */ /* 0x004fd80000400000 */
[----:B------:R-:W-:-:S06]  /*6730*/  @!P2 FMUL R14, R14, 0.5 ;  /* 0x3f0000000e0ea820 */ /* 0x000fcc0000400000 */
[----:B------:R-:W1:Y:S01]  /*6740*/  MUFU.EX2 R14, R14 ;  /* 0x0000000e000e7308 */ /* 0x000e620000000800 */
[----:B------:R-:W-:Y:S02]  /*6750*/  WARPGROUP.DEPBAR.LE gsb0, 0x0 ;  /* 0x00008000000079c5 */ /* 0x000fe40000010000 */
[----:B------:R-:W-:-:S06]  /*6760*/  WARPGROUP.ARRIVE ;  /* 0x00000000000079c5 */ /* 0x000fcc0000000000 */
[----:B------:R-:W-:Y:S01]  /*6770*/  HGMMA.64x16x16.F32.BF16 R96, R24, gdesc[UR8].tnspB, R96, gsb0 ;  /* 0x4020000818607df0 */ /* 0x000fe20008001860 */
[----:B------:R-:W-:Y:S01]  /*6780*/  R2UR UR10, R20 ;  /* 0x00000000140a72ca */ /* 0x000fe200000e0000 */
[----:B-1----:R-:W-:Y:S01]  /*6790*/  @!P2 FMUL R14, R14, R14 ;  /* 0x0000000e0e0ea220 */ /* 0x002fe20000400000 */
[----:B------:R-:W-:Y:S02]  /*67a0*/  R2UR UR11, R21 ;  /* 0x00000000150b72ca */ /* 0x000fe400000e0000 */
[----:B------:R-:W-:Y:S02]  /*67b0*/  IADD3 R20, R118, 0x1a0, RZ ;  /* 0x000001a076147810 */ /* 0x000fe40007ffe0ff */
[----:B------:R-:W-:Y:S02]  /*67c0*/  MOV R21, 0xc0000010 ;  /* 0xc000001000157802 */ /* 0x000fe40000000f00 */
[----:B------:R-:W-:Y:S01]  /*67d0*/  ISETP.NE.AND P2, PT, R10, 0x4, PT ;  /* 0x000000040a00780c */ /* 0x000fe20003f45270 */
[----:B------:R-:W-:-:S02]  /*67e0*/  WARPGROUP.DEPBAR.LE gsb0, 0x0 ;  /* 0x00008000000079c5 */ /* 0x000fc40000010000 */
[----:B------:R-:W-:-:S06]  /*67f0*/  WARPGROUP.ARRIVE ;  /* 0x00000000000079c5 */ /* 0x000fcc0000000000 */
[----:B------:R-:W-:Y:S01]  /*6800*/  HGMMA.64x16x16.F32.BF16 R88, R24, gdesc[UR16].tnspB, R88, gsb0 ;  /* 0x4020001018587df0 */ /* 0x000fe20008001858 */
[----:B------:R-:W-:Y:S01]  /*6810*/  R2UR UR18, R18 ;  /* 0x00000000121272ca */ /* 0x000fe200000e0000 */
[----:B------:R-:W-:Y:S01]  /*6820*/  VIADD R18, R118, 0xa0 ;  /* 0x000000a076127836 */ /* 0x000fe20000000000 */
[----:B------:R-:W-:Y:S01]  /*6830*/  R2UR UR19, R19 ;  /* 0x00000000131372ca */ /* 0x000fe200000e0000 */
[----:B------:R-:W-:Y:S02]  /*6840*/  FADD R19, R36, R35 ;  /* 0x0000002324137221 */ /* 0x000fe40000000000 */
[----:B------:R-:W1:Y:S02]  /*6850*/  MUFU.EX2 R35, R74 ;  /* 0x0000004a00237308 */ /* 0x000e640000000800 */
[----:B------:R-:W-:Y:S01]  /*6860*/  FADD R38, R19, R38 ;  /* 0x0000002613267221 */ /* 0x000fe20000000000 */
[----:B------:R-:W-:-:S03]  /*6870*/  IMAD.MOV.U32 R19, RZ, RZ, -0x3ffffff0 ;  /* 0xc0000010ff137424 */ /* 0x000fc600078e00ff */
[----:B------:R-:W-:Y:S02]  /*6880*/  FADD R45, R38, R45 ;  /* 0x0000002d262d7221 */ /* 0x000fe40000000000 */
[----:B------:R-:W2:Y:S02]  /*6890*/  MUFU.EX2 R36, R75 ;  /* 0x0000004b00247308 */ /* 0x000ea40000000800 */
[----:B------:R-:W-:-:S04]  /*68a0*/  FADD R45, R45, R42 ;  /* 0x0000002a2d2d7221 */ /* 0x000fc80000000000 */
[----:B------:R-:W-:Y:S01]  /*68b0*/  FADD R52, R45, R52 ;  /* 0x000000342d347221 */ /* 0x000fe20000000000 */
[----:B-1----:R-:W-:Y:S01]  /*68c0*/  @!P4 FMUL R35, R35, R35 ;  /* 0x000000232323c220 */ /* 0x002fe20000400000 */
[----:B------:R-:W-:Y:S02]  /*68d0*/  FSETP.GEU.AND P4, PT, R79, -126, PT ;  /* 0xc2fc00004f00780b */ /* 0x000fe40003f8e000 */
[----:B------:R-:W-:Y:S01]  /*68e0*/  FADD R53, R52, R53 ;  /* 0x0000003534357221 */ /* 0x000fe20000000000 */
[----:B--2---:R-:W-:Y:S01]  /*68f0*/  @!P5 FMUL R36, R36, R36 ;  /* 0x000000242424d220 */ /* 0x004fe20000400000 */
[----:B------:R-:W-:-:S09]  /*6900*/  FSETP.GEU.AND P5, PT, R80, -126, PT ;  /* 0xc2fc00005000780b */ /* 0x000fd20003fae000 */
[----:B------:R-:W-:-:S04]  /*6910*/  @!P4 FMUL R79, R79, 0.5 ;  /* 0x3f0000004f4fc820 */ /* 0x000fc80000400000 */
[----:B------:R-:W1:Y:S01]  /*6920*/  MUFU.EX2 R38, R79 ;  /* 0x0000004f00267308 */ /* 0x000e620000000800 */
[----:B------:R-:W-:Y:S02]  /*6930*/  WARPGROUP.DEPBAR.LE gsb0, 0x0 ;  /* 0x00008000000079c5 */ /* 0x000fe40000010000 */
[----:B------:R-:W-:Y:S01]  /*6940*/  F2FP.BF16.F32.PACK_AB R24, R57, R56 ;  /* 0x000000383918723e */ /* 0x000fe200000010ff */
[----:B------:R-:W-:Y:S01]  /*6950*/  @!P5 FMUL R80, R80, 0.5 ;  /* 0x3f0000005050d820 */ /* 0x000fe20000400000 */
[----:B------:R-:W-:Y:S01]  /*6960*/  F2FP.BF16.F32.PACK_AB R25, R28, R33 ;  /* 0x000000211c19723e */ /* 0x000fe200000010ff */
[----:B------:R-:W-:Y:S01]  /*6970*/  FADD R56, R53, R56 ;  /* 0x0000003835387221 */ /* 0x000fe20000000000 */
[----:B------:R-:W-:Y:S01]  /*6980*/  F2FP.BF16.F32.PACK_AB R26, R61, R60 ;  /* 0x0000003c3d1a723e */ /* 0x000fe200000010ff */
[----:B------:R-:W-:Y:S01]  /*6990*/  FADD R33, R40, R33 ;  /* 0x0000002128217221 */ /* 0x000fe20000000000 */
[----:B------:R-:W-:Y:S01]  /*69a0*/  F2FP.BF16.F32.PACK_AB R27, R34, R31 ;  /* 0x0000001f221b723e */ /* 0x000fe200000010ff */
[----:B------:R-:W2:Y:S01]  /*69b0*/  MUFU.EX2 R80, R80 ;  /* 0x0000005000507308 */ /* 0x000ea20000000800 */
[----:B------:R-:W-:Y:S01]  /*69c0*/  FADD R57, R56, R57 ;  /* 0x0000003938397221 */ /* 0x000fe20000000000 */
[----:B------:R-:W-:Y:S01]  /*69d0*/  FADD R28, R33, R28 ;  /* 0x0000001c211c7221 */ /* 0x000fe20000000000 */
[----:B------:R-:W-:-:S02]  /*69e0*/  WARPGROUP.ARRIVE ;  /* 0x00000000000079c5 */ /* 0x000fc40000000000 */
[----:B------:R-:W-:Y:S01]  /*69f0*/  FADD R60, R57, R60 ;  /* 0x0000003c393c7221 */ /* 0x000fe20000000000 */
[----:B------:R-:W-:Y:S01]  /*6a00*/  FADD R31, R28, R31 ;  /* 0x0000001f1c1f7221 */ /* 0x000fe20000000000 */
[----:B-1----:R-:W-:Y:S01]  /*6a10*/  @!P4 FMUL R38, R38, R38 ;  /* 0x000000262626c220 */ /* 0x002fe20000400000 */
[----:B------:R-:W-:Y:S01]  /*6a20*/  FSETP.GEU.AND P4, PT, R84, -126, PT ;  /* 0xc2fc00005400780b */ /* 0x000fe20003f8e000 */
[----:B------:R-:W-:Y:S01]  /*6a30*/  HGMMA.64x16x16.F32.BF16 R104, R24, gdesc[UR4].tnspB, R104, gsb0 ;  /* 0x4020000418687df0 */ /* 0x000fe20008001868 */
[----:B------:R-:W-:Y:S01]  /*6a40*/  R2UR UR6, R18 ;  /* 0x00000000120672ca */ /* 0x000fe200000e0000 */
[----:B------:R-:W-:Y:S01]  /*6a50*/  FADD R61, R60, R61 ;  /* 0x0000003d3c3d7221 */ /* 0x000fe20000000000 */
[----:B------:R-:W-:Y:S01]  /*6a60*/  R2UR UR7, R19 ;  /* 0x00000000130772ca */ /* 0x000fe200000e0000 */
[----:B------:R-:W-:Y:S01]  /*6a70*/  FADD R34, R31, R34 ;  /* 0x000000221f227221 */ /* 0x000fe20000000000 */
[----:B------:R-:W-:Y:S02]  /*6a80*/  IADD3 R18, R118, 0x1c0, RZ ;  /* 0x000001c076127810 */ /* 0x000fe40007ffe0ff */
[----:B------:R-:W-:Y:S01]  /*6a90*/  MOV R19, 0xc0000010 ;  /* 0xc000001000137802 */ /* 0x000fe20000000f00 */
[----:B--2---:R-:W-:Y:S01]  /*6aa0*/  @!P5 FMUL R80, R80, R80 ;  /* 0x000000505050d220 */ /* 0x004fe20000400000 */
[----:B------:R-:W-:-:S03]  /*6ab0*/  FSETP.GEU.AND P5, PT, R23, -126, PT ;  /* 0xc2fc00001700780b */ /* 0x000fc60003fae000 */
[----:B------:R-:W-:-:S06]  /*6ac0*/  @!P4 FMUL R84, R84, 0.5 ;  /* 0x3f0000005454c820 */ /* 0x000fcc0000400000 */
[----:B------:R-:W1:Y:S04]  /*6ad0*/  MUFU.EX2 R84, R84 ;  /* 0x0000005400547308 */ /* 0x000e680000000800 */
[----:B------:R-:W-:Y:S01]  /*6ae0*/  @!P5 FMUL R23, R23, 0.5 ;  /* 0x3f0000001717d820 */ /* 0x000fe20000400000 */
[----:B-1----:R-:W-:Y:S01]  /*6af0*/  @!P4 FMUL R84, R84, R84 ;  /* 0x000000545454c220 */ /* 0x002fe20000400000 */
[----:B------:R-:W-:Y:S02]  /*6b00*/  WARPGROUP.DEPBAR.LE gsb0, 0x0 ;  /* 0x00008000000079c5 */ /* 0x000fe40000010000 */
[----:B------:R-:W-:-:S06]  /*6b10*/  WARPGROUP.ARRIVE ;  /* 0x00000000000079c5 */ /* 0x000fcc0000000000 */
[----:B------:R-:W-:Y:S01]  /*6b20*/  HGMMA.64x16x16.F32.BF16 R96, R24, gdesc[UR8].tnspB, R96, gsb0 ;  /* 0x4020000818607df0 */ /* 0x000fe20008001860 */
[----:B------:R-:W-:Y:S01]  /*6b30*/  R2UR UR10, R20 ;  /* 0x00000000140a72ca */ /* 0x000fe200000e0000 */
[----:B------:R-:W-:Y:S01]  /*6b40*/  VIADD R20, R118, 0xc0 ;  /* 0x000000c076147836 */ /* 0x000fe20000000000 */
[----:B------:R-:W-:Y:S01]  /*6b50*/  R2UR UR11, R21 ;  /* 0x00000000150b72ca */ /* 0x000fe200000e0000 */
[----:B------:R-:W-:Y:S01]  /*6b60*/  IMAD.MOV.U32 R21, RZ, RZ, -0x3ffffff0 ;  /* 0xc0000010ff157424 */ /* 0x000fe200078e00ff */
[----:B------:R-:W-:Y:S02]  /*6b70*/  WARPGROUP.DEPBAR.LE gsb0, 0x0 ;  /* 0x00008000000079c5 */ /* 0x000fe40000010000 */
[----:B------:R-:W-:-:S06]  /*6b80*/  WARPGROUP.ARRIVE ;  /* 0x00000000000079c5 */ /* 0x000fcc0000000000 */
[----:B------:R-:W-:Y:S03]  /*6b90*/  HGMMA.64x16x16.F32.BF16 R88, R24, gdesc[UR16].tnspB, R88, gsb0 ;  /* 0x4020001018587df0 */ /* 0x000fe60008001858 */
[----:B------:R-:W-:Y:S02]  /*6ba0*/  WARPGROUP.DEPBAR.LE gsb0, 0x0 ;  /* 0x00008000000079c5 */ /* 0x000fe40000010000 */
[----:B------:R-:W-:Y:S02]  /*6bb0*/  IADD3 R24, R118, 0x2a0, RZ ;  /* 0x000002a076187810 */ /* 0x000fe40007ffe0ff */
[----:B------:R-:W-:Y:S02]  /*6bc0*/  MOV R25, 0xc0000010 ;  /* 0xc000001000197802 */ /* 0x000fe40000000f00 */
[----:B------:R-:W-:Y:S02]  /*6bd0*/  R2UR UR18, R24 ;  /* 0x00000000181272ca */ /* 0x000fe400000e0000 */
[----:B------:R-:W-:-:S02]  /*6be0*/  R2UR UR19, R25 ;  /* 0x00000000191372ca */ /* 0x000fc400000e0000 */
[----:B------:R-:W-:Y:S01]  /*6bf0*/  F2FP.BF16.F32.PACK_AB R24, R65, R64 ;  /* 0x000000404118723e */ /* 0x000fe200000010ff */
[----:B------:R-:W-:Y:S01]  /*6c00*/  FADD R64, R61, R64 ;  /* 0x000000403d407221 */ /* 0x000fe20000000000 */
[----:B------:R-:W-:Y:S01]  /*6c10*/  F2FP.BF16.F32.PACK_AB R25, R32, R39 ;  /* 0x000000272019723e */ /* 0x000fe200000010ff */
[----:B------:R-:W-:Y:S01]  /*6c20*/  FADD R39, R34, R39 ;  /* 0x0000002722277221 */ /* 0x000fe20000000000 */
[----:B------:R-:W-:Y:S01]  /*6c30*/  F2FP.BF16.F32.PACK_AB R26, R69, R68 ;  /* 0x00000044451a723e */ /* 0x000fe200000010ff */
[----:B------:R-:W-:Y:S01]  /*6c40*/  FADD R65, R64, R65 ;  /* 0x0000004140417221 */ /* 0x000fe20000000000 */
[----:B------:R-:W-:Y:S01]  /*6c50*/  F2FP.BF16.F32.PACK_AB R27, R30, R29 ;  /* 0x0000001d1e1b723e */ /* 0x000fe200000010ff */
[----:B------:R-:W-:Y:S02]  /*6c60*/  FADD R32, R39, R32 ;  /* 0x0000002027207221 */ /* 0x000fe40000000000 */
[----:B------:R-:W-:Y:S01]  /*6c70*/  FADD R68, R65, R68 ;  /* 0x0000004441447221 */ /* 0x000fe20000000000 */
[----:B------:R-:W-:Y:S01]  /*6c80*/  WARPGROUP.ARRIVE ;  /* 0x00000000000079c5 */ /* 0x000fe20000000000 */
[----:B------:R-:W-:-:S02]  /*6c90*/  FADD R29, R32, R29 ;  /* 0x0000001d201d7221 */ /* 0x000fc40000000000 */
[----:B------:R-:W-:Y:S02]  /*6ca0*/  FADD R69, R68, R69 ;  /* 0x0000004544457221 */ /* 0x000fe40000000000 */
[----:B------:R-:W-:Y:S01]  /*6cb0*/  FADD R30, R29, R30 ;  /* 0x0000001e1d1e7221 */ /* 0x000fe20000000000 */
[----:B------:R-:W-:Y:S01]  /*6cc0*/  HGMMA.64x16x16.F32.BF16 R104, R24, gdesc[UR4].tnspB, R104, gsb0 ;  /* 0x4020000418687df0 */ /* 0x000fe20008001868 */
[----:B------:R-:W-:Y:S02]  /*6cd0*/  R2UR UR6, R20 ;  /* 0x00000000140672ca */ /* 0x000fe400000e0000 */
[----:B------:R-:W-:Y:S02]  /*6ce0*/  R2UR UR7, R21 ;  /* 0x00000000150772ca */ /* 0x000fe400000e0000 */
[----:B------:R-:W1:Y:S01]  /*6cf0*/  MUFU.EX2 R21, R83 ;  /* 0x0000005300157308 */ /* 0x000e620000000800 */
[----:B------:R-:W-:-:S04]  /*6d00*/  SEL R20, R10, RZ, P2 ;  /* 0x000000ff0a147207 */ /* 0x000fc80001000000 */
[----:B------:R-:W-:-:S04]  /*6d10*/  LEA R10, R20, R15, 0x3 ;  /* 0x0000000f140a7211 */ /* 0x000fc800078e18ff */
[----:B------:R-:W-:Y:S01]  /*6d20*/  PRMT R10, RZ, 0x654, R10 ;  /* 0x00000654ff0a7816 */ /* 0x000fe2000000000a */
[----:B-1----:R-:W-:Y:S01]  /*6d30*/  @!P3 FMUL R21, R21, R21 ;  /* 0x000000151515b220 */ /* 0x002fe20000400000 */
[----:B------:R-:W-:Y:S02]  /*6d40*/  WARPGROUP.DEPBAR.LE gsb0, 0x0 ;  /* 0x00008000000079c5 */ /* 0x000fe40000010000 */
[----:B------:R-:W-:-:S06]  /*6d50*/  WARPGROUP.ARRIVE ;  /* 0x00000000000079c5 */ /* 0x000fcc0000000000 */
[----:B------:R-:W-:Y:S01]  /*6d60*/  HGMMA.64x16x16.F32.BF16 R96, R24, gdesc[UR8].tnspB, R96, gsb0 ;  /* 0x4020000818607df0 */ /* 0x000fe20008001860 */
[----:B------:R-:W-:Y:S02]  /*6d70*/  R2UR UR10, R18 ;  /* 0x00000000120a72ca */ /* 0x000fe400000e0000 */
[----:B------:R-:W-:Y:S02]  /*6d80*/  R2UR UR11, R19 ;  /* 0x00000000130b72ca */ /* 0x000fe400000e0000 */
[----:B------:R-:W1:Y:S02]  /*6d90*/  MUFU.EX2 R19, R23 ;  /* 0x0000001700137308 */ /* 0x000e640000000800 */
[----:B-1----:R-:W-:Y:S01]  /*6da0*/  @!P5 FMUL R19, R19, R19 ;  /* 0x000000131313d220 */ /* 0x002fe20000400000 */
        /* <DEDUP_REMOVED lines=21> */
[----:B------:R-:W-:Y:S03]  /*6f00*/  HGMMA.64x16x16.F32.BF16 R104, R24, gdesc[UR4].tnspB, R104, gsb0 ;  /* 0x4020000418687df0 */ /* 0x000fe60008001868 */
[----:B------:R-:W-:Y:S02]  /*6f10*/  WARPGROUP.DEPBAR.LE gsb0, 0x0 ;  /* 0x00008000000079c5 */ /* 0x000fe40000010000 */
[----:B------:R-:W-:-:S06]  /*6f20*/  WARPGROUP.ARRIVE ;  /* 0x00000000000079c5 */ /* 0x000fcc0000000000 */
[----:B------:R-:W-:Y:S03]  /*6f30*/  HGMMA.64x16x16.F32.BF16 R96, R24, gdesc[UR8].tnspB, R96, gsb0 ;  /* 0x4020000818607df0 */ /* 0x000fe60008001860 */
[----:B------:R-:W-:Y:S02]  /*6f40*/  WARPGROUP.DEPBAR.LE gsb0, 0x0 ;  /* 0x00008000000079c5 */ /* 0x000fe40000010000 */
[----:B------:R-:W-:-:S06]  /*6f50*/  WARPGROUP.ARRIVE ;  /* 0x00000000000079c5 */ /* 0x000fcc0000000000 */
[----:B------:R-:W-:Y:S01]  /*6f60*/  HGMMA.64x16x16.F32.BF16 R88, R24, gdesc[UR16].tnspB, R88, gsb0 ;  /* 0x4020001018587df0 */ /* 0x000fe20008001858 */
[----:B------:R-:W-:Y:S02]  /*6f70*/  R2UR UR19, R119 ;  /* 0x00000000771372ca */ /* 0x000fe400000e0000 */
[----:B------:R-:W-:Y:S02]  /*6f80*/  WARPGROUP.DEPBAR.LE gsb0, 0x0 ;  /* 0x00008000000079c5 */ /* 0x000fe40000010000 */
[C---:B------:R-:W-:Y:S01]  /*6f90*/  VIADD R24, R118.reuse, 0xe0 ;  /* 0x000000e076187836 */ /* 0x040fe20000000000 */
[----:B------:R-:W-:Y:S01]  /*6fa0*/  IADD3 R26, R118, 0x1e0, RZ ;  /* 0x000001e0761a7810 */ /* 0x000fe20007ffe0ff */
[----:B------:R-:W-:Y:S01]  /*6fb0*/  IMAD.MOV.U32 R25, RZ, RZ, -0x3ffffff0 ;  /* 0xc0000010ff197424 */ /* 0x000fe200078e00ff */
[----:B------:R-:W-:Y:S02]  /*6fc0*/  MOV R27, 0xc0000010 ;  /* 0xc0000010001b7802 */ /* 0x000fe40000000f00 */
[----:B------:R-:W-:-:S02]  /*6fd0*/  R2UR UR6, R24 ;  /* 0x00000000180672ca */ /* 0x000fc400000e0000 */
[----:B------:R-:W-:Y:S02]  /*6fe0*/  R2UR UR7, R25 ;  /* 0x00000000190772ca */ /* 0x000fe400000e0000 */
[----:B------:R-:W-:Y:S02]  /*6ff0*/  R2UR UR10, R26 ;  /* 0x000000001a0a72ca */ /* 0x000fe400000e0000 */
[----:B------:R-:W-:Y:S02]  /*7000*/  R2UR UR11, R27 ;  /* 0x000000001b0b72ca */ /* 0x000fe400000e0000 */
        /* <DEDUP_REMOVED lines=8> */
[----:B------:R-:W-:Y:S01]  /*7090*/  IADD3 R118, R118, 0x2e0, RZ ;  /* 0x000002e076767810 */ /* 0x000fe20007ffe0ff */
[----:B------:R-:W-:Y:S01]  /*70a0*/  FADD R84, R81, R84 ;  /* 0x0000005451547221 */ /* 0x000fe20000000000 */
[----:B------:R-:W-:Y:S01]  /*70b0*/  WARPGROUP.ARRIVE ;  /* 0x00000000000079c5 */ /* 0x000fe20000000000 */
[----:B------:R-:W-:Y:S01]  /*70c0*/  FADD R22, R22, R17 ;  /* 0x0000001116167221 */ /* 0x000fe20000000000 */
[----:B------:R-:W-:Y:S01]  /*70d0*/  R2UR UR18, R118 ;  /* 0x00000000761272ca */ /* 0x000fe200000e0000 */
[----:B------:R-:W-:-:S02]  /*70e0*/  FADD R19, R84, R19 ;  /* 0x0000001354137221 */ /* 0x000fc40000000000 */
[----:B------:R-:W-:Y:S01]  /*70f0*/  FADD R18, R22, R14 ;  /* 0x0000000e16127221 */ /* 0x000fe20000000000 */
[----:B------:R-:W-:Y:S03]  /*7100*/  HGMMA.64x16x16.F32.BF16 R104, R24, gdesc[UR4].tnspB, R104, gsb0 ;  /* 0x4020000418687df0 */ /* 0x000fe60008001868 */
        /* <DEDUP_REMOVED lines=8> */
[----:B------:R-:W-:Y:S05]  /*7190*/  @P1 BRA `(.L_x_32) ;  /* 0x0000000000d01947 */ /* 0x000fea0003800000 */
[----:B------:R-:W-:Y:S01]  /*71a0*/  ISETP.LT.OR P1, PT, R6, 0x1, !P0 ;  /* 0x000000010600780c */ /* 0x000fe20004721670 */
[----:B------:R-:W-:-:S12]  /*71b0*/  BSSY B0, `(.L_x_33) ;  /* 0x0000031000007945 */ /* 0x000fd80003800000 */
[----:B------:R-:W-:Y:S05]  /*71c0*/  @P1 BRA `(.L_x_34) ;  /* 0x0000000000bc1947 */ /* 0x000fea0003800000 */
[----:B-1----:R-:W-:Y:S02]  /*71d0*/  LEA R10, R5, R2, 0x3 ;  /* 0x00000002050a7211 */ /* 0x002fe400078e18ff */
[----:B------:R-:W-:Y:S02]  /*71e0*/  SHF.L.U32 R17, R4, 0x1f, RZ ;  /* 0x0000001f04117819 */ /* 0x000fe400000006ff */
[----:B------:R-:W-:Y:S02]  /*71f0*/  ISETP.NE.AND P2, PT, R16, RZ, PT ;  /* 0x000000ff1000720c */ /* 0x000fe40003f45270 */
[----:B------:R-:W1:Y:S02]  /*7200*/  SYNCS.PHASECHK.TRANS64.TRYWAIT P1, [R10+URZ+0xd820], R17 ;  /* 0x00d820110a0075a7 */ /* 0x000e64000802017f */
[----:B-1----:R-:W-:Y:S09]  /*7210*/  @!P1 BRA `(.L_x_35) ;  /* 0x0000001800749947 */ /* 0x002ff20003800000 */
.L_x_72:
[----:B------:R-:W-:Y:S05]  /*7220*/  @P2 BRA `(.L_x_36) ;  /* 0x0000000000142947 */ /* 0x000fea0003800000 */
[----:B------:R-:W-:Y:S01]  /*7230*/  ISETP.NE.AND P1, PT, R13, RZ, PT ;  /* 0x000000ff0d00720c */ /* 0x000fe20003f25270 */
[----:B-1----:R-:W-:-:S04]  /*7240*/  IMAD.MOV.U32 R17, RZ, RZ, 0x3000 ;  /* 0x00003000ff117424 */ /* 0x002fc800078e00ff */
[----:B------:R2:W-:Y:S08]  /*7250*/  SYNCS.ARRIVE.TRANS64 RZ, [R10+URZ+0xd800], R17 ;  /* 0x00d800110aff79a7 */ /* 0x0005f0000800003f */
[----:B------:R-:W-:Y:S05]  /*7260*/  @!P1 BRA `(.L_x_36) ;  /* 0x0000000000049947 */ /* 0x000fea0003800000 */
[----:B------:R-:W-:Y:S01]  /*7270*/  BPT.TRAP 0x1 ;  /* 0x000000040000795c */ /* 0x000fe20000300000 */
.L_x_36:
[----:B------:R-:W-:Y:S01]  /*7280*/  IMAD R14, R5, 0x3000, R2 ;  /* 0x00003000050e7824 */ /* 0x000fe200078e0202 */
        /* <DEDUP_REMOVED lines=9> */
[----:B------:R-:W-:Y:S01]  /*7320*/  UMOV UR28, UR36 ;  /* 0x00000024001c7c82 */ /* 0x000fe20008000000 */
[----:B------:R-:W-:Y:S01]  /*7330*/  UMOV UR29, UR37 ;  /* 0x00000025001d7c82 */ /* 0x000fe20008000000 */
[----:B------:R-:W-:Y:S01]  /*7340*/  UMOV UR18, 0x10 ;  /* 0x0000001000127882 */ /* 0x000fe20000000000 */
[----:B------:R-:W-:Y:S01]  /*7350*/  UMOV UR20, UR36 ;  /* 0x0000002400147c82 */ /* 0x000fe20008000000 */
        /* <DEDUP_REMOVED lines=13> */
[----:B------:R-:W-:Y:S01]  /*7430*/  UMOV UR10, 0x20 ;  /* 0x00000020000a7882 */ /* 0x000fe20000000000 */
[----:B------:R-:W-:Y:S01]  /*7440*/  UMOV UR12, UR36 ;  /* 0x00000024000c7c82 */ /* 0x000fe20008000000 */
[----:B------:R-:W-:Y:S01]  /*7450*/  UMOV UR13, UR37 ;  /* 0x00000025000d7c82 */ /* 0x000fe20008000000 */
[----:B------:R-:W-:Y:S01]  /*7460*/  UMOV UR9, UR25 ;  /* 0x0000001900097c82 */ /* 0x000fe20008000000 */
[----:B------:R2:W-:Y:S01]  /*7470*/  UTMALDG.4D [UR24], [UR6], desc[UR30] ;  /* 0x00001e18060075b4 */ /* 0x0005e20008019000 */
[----:B------:R-:W-:Y:S01]  /*7480*/  UMOV UR11, UR27 ;  /* 0x0000001b000b7c82 */ /* 0x000fe20008000000 */
[----:B------:R2:W-:Y:S01]  /*7490*/  UTMALDG.4D [UR16], [UR6], desc[UR30] ;  /* 0x00001e10060075b4 */ /* 0x0005e20008019000 */
[----:B------:R2:W-:Y:S02]  /*74a0*/  UTMALDG.4D [UR8], [UR6], desc[UR30] ;  /* 0x00001e08060075b4 */ /* 0x0005e40008019000 */
[----:B--2---:R-:W-:Y:S01]  /*74b0*/  NOP ;  /* 0x0000000000007918 */ /* 0x004fe20000000000 */
.L_x_34:
[----:B------:R-:W-:Y:S05]  /*74c0*/  BSYNC B0 ;  /* 0x0000000000007941 */ /* 0x000fea0003800000 */
.L_x_33:
[----:B------:R-:W-:-:S07]  /*74d0*/  VIADD R6, R6, 0xffffffff ;  /* 0xffffffff06067836 */ /* 0x000fce0000000000 */
.L_x_32:
[C---:B------:R-:W-:Y:S01]  /*74e0*/  ISETP.GT.AND P3, PT, R12.reuse, 0x2, PT ;  /* 0x000000020c00780c */ /* 0x040fe20003f64270 */
[----:B------:R-:W-:Y:S01]  /*74f0*/  VIADD R12, R12, 0xffffffff ;  /* 0xffffffff0c0c7836 */ /* 0x000fe20000000000 */
[----:B------:R-:W-:Y:S02]  /*7500*/  IADD3 R11, R11, 0x1, RZ ;  /* 0x000000010b0b7810 */ /* 0x000fe40007ffe0ff */
[----:B-1----:R-:W-:Y:S02]  /*7510*/  IADD3 R10, R20, 0x1, RZ ;  /* 0x00000001140a7810 */ /* 0x002fe40007ffe0ff */
[----:B------:R-:W-:Y:S02]  /*7520*/  ISETP.NE.AND P1, PT, R11, 0x4, PT ;  /* 0x000000040b00780c */ /* 0x000fe40003f25270 */
[----:B------:R-:W-:Y:S02]  /*7530*/  ISETP.NE.AND P2, PT, R10, 0x4, PT ;  /* 0x000000040a00780c */ /* 0x000fe40003f45270 */
[----:B------:R-:W-:-:S02]  /*7540*/  SEL R14, RZ, 0x1, P1 ;  /* 0x00000001ff0e7807 */ /* 0x000fc40000800000 */
[----:B------:R-:W-:Y:S02]  /*7550*/  MOV R23, R0 ;  /* 0x0000000000177202 */ /* 0x000fe40000000f00 */
[----:B------:R-:W-:Y:S02]  /*7560*/  LOP3.LUT R3, R3, R14, RZ, 0x3c, !PT ;  /* 0x0000000e03037212 */ /* 0x000fe400078e3cff */
[----:B------:R-:W-:Y:S02]  /*7570*/  MOV R17, R9 ;  /* 0x0000000900117202 */ /* 0x000fe40000000f00 */
[----:B------:R-:W-:Y:S02]  /*7580*/  SEL R11, R11, RZ, P1 ;  /* 0x000000ff0b0b7207 */ /* 0x000fe40000800000 */
[----:B------:R-:W-:Y:S01]  /*7590*/  SEL R10, R10, RZ, P2 ;  /* 0x000000ff0a0a7207 */ /* 0x000fe20001000000 */
[----:B------:R-:W-:Y:S06]  /*75a0*/  @P3 BRA `(.L_x_37) ;  /* 0xffffffc800803947 */ /* 0x000fec000383ffff */
.L_x_24:
[----:B------:R-:W-:Y:S05]  /*75b0*/  WARPSYNC.ALL ;  /* 0x0000000000007948 */ /* 0x000fea0003800000 */
[----:B------:R-:W2:Y:S01]  /*75c0*/  SHFL.BFLY PT, R4, R19, 0x1, 0x1f ;  /* 0x0c201f0013047f89 */ /* 0x000ea200000e0000 */
[----:B------:R-:W-:Y:S01]  /*75d0*/  BSSY B0, `(.L_x_38) ;  /* 0x0000023000007945 */ /* 0x000fe20003800000 */
[----:B------:R-:W-:Y:S01]  /*75e0*/  IMAD.MOV.U32 R11, RZ, RZ, 0x7f800000 ;  /* 0x7f800000ff0b7424 */ /* 0x000fe200078e00ff */
[----:B------:R-:W-:Y:S01]  /*75f0*/  MOV R8, 0x3f800000 ;  /* 0x3f80000000087802 */ /* 0x000fe20000000f00 */
[----:B------:R-:W3:Y:S01]  /*7600*/  SHFL.BFLY PT, R3, R18, 0x1, 0x1f ;  /* 0x0c201f0012037f89 */ /* 0x000ee200000e0000 */
[----:B------:R-:W-:-:S02]  /*7610*/  IMAD.MOV.U32 R13, RZ, RZ, 0x7f800000 ;  /* 0x7f800000ff0d7424 */ /* 0x000fc400078e00ff */
[----:B--2---:R-:W-:Y:S01]  /*7620*/  FADD R4, R4, R19 ;  /* 0x0000001304047221 */ /* 0x004fe20000000000 */
[----:B---3--:R-:W-:-:S04]  /*7630*/  FADD R20, R3, R18 ;  /* 0x0000001203147221 */ /* 0x008fc80000000000 */
[----:B------:R-:W2:Y:S01]  /*7640*/  SHFL.BFLY PT, R5, R4, 0x2, 0x1f ;  /* 0x0c401f0004057f89 */ /* 0x000ea200000e0000 */
[----:B------:R-:W-:-:S03]  /*7650*/  MOV R3, 0x3f800000 ;  /* 0x3f80000000037802 */ /* 0x000fc60000000f00 */
[----:B------:R-:W3:Y:S01]  /*7660*/  SHFL.BFLY PT, R21, R20, 0x2, 0x1f ;  /* 0x0c401f0014157f89 */ /* 0x000ee200000e0000 */
[C---:B--2---:R-:W-:Y:S01]  /*7670*/  FSETP.NE.AND P0, PT, R4.reuse, -R5, PT ;  /* 0x800000050400720b */ /* 0x044fe20003f05000 */
[----:B------:R-:W-:Y:S01]  /*7680*/  FADD R6, R4, R5 ;  /* 0x0000000504067221 */ /* 0x000fe20000000000 */
[----:B---3--:R-:W-:-:S11]  /*7690*/  FADD R7, R20, R21 ;  /* 0x0000001514077221 */ /* 0x008fd60000000000 */
[----:B------:R-:W-:Y:S05]  /*76a0*/  @!P0 BRA `(.L_x_39) ;  /* 0x0000000000548947 */ /* 0x000fea0003800000 */
[----:B------:R-:W-:Y:S01]  /*76b0*/  IADD3 R3, R6, 0x1800000, RZ ;  /* 0x0180000006037810 */ /* 0x000fe20007ffe0ff */
[----:B------:R-:W-:Y:S03]  /*76c0*/  BSSY B1, `(.L_x_40) ;  /* 0x000000c000017945 */ /* 0x000fe60003800000 */
[----:B------:R-:W-:-:S04]  /*76d0*/  LOP3.LUT R3, R3, 0x7f800000, RZ, 0xc0, !PT ;  /* 0x7f80000003037812 */ /* 0x000fc800078ec0ff */
[----:B------:R-:W-:-:S13]  /*76e0*/  ISETP.GT.U32.AND P0, PT, R3, 0x1ffffff, PT ;  /* 0x01ffffff0300780c */ /* 0x000fda0003f04070 */
[----:B------:R-:W-:Y:S05]  /*76f0*/  @P0 BRA `(.L_x_41) ;  /* 0x0000000000100947 */ /* 0x000fea0003800000 */
[----:B------:R-:W-:Y:S02]  /*7700*/  MOV R4, R6 ;  /* 0x0000000600047202 */ /* 0x000fe40000000f00 */
[----:B-1----:R-:W-:-:S07]  /*7710*/  MOV R17, 0x7730 ;  /* 0x0000773000117802 */ /* 0x002fce0000000f00 */
[----:B------:R-:W-:Y:S05]  /*7720*/  CALL.REL.NOINC `($__internal_0_$__cuda_sm20_rcp_rn_f32_slowpath) ;  /* 0x0000001400447944 */ /* 0x000fea0003c00000 */
[----:B------:R-:W-:Y:S05]  /*7730*/  BRA `(.L_x_42) ;  /* 0x0000000000107947 */ /* 0x000fea0003800000 */
.L_x_41:
[----:B------:R-:W2:Y:S02]  /*7740*/  MUFU.RCP R3, R6 ;  /* 0x0000000600037308 */ /* 0x000ea40000001000 */
[----:B--2---:R-:W-:-:S04]  /*7750*/  FFMA R4, R6, R3, -1 ;  /* 0xbf80000006047423 */ /* 0x004fc80000000003 */
[----:B------:R-:W-:-:S04]  /*7760*/  FADD.FTZ R4, -R4, -RZ ;  /* 0x800000ff04047221 */ /* 0x000fc80000010100 */
[----:B------:R-:W-:-:S07]  /*7770*/  FFMA R3, R3, R4, R3 ;  /* 0x0000000403037223 */ /* 0x000fce0000000003 */
.L_x_42:
[----:B------:R-:W-:Y:S05]  /*7780*/  BSYNC B1 ;  /* 0x0000000000017941 */ /* 0x000fea0003800000 */
.L_x_40:
[----:B------:R-:W-:Y:S01]  /*7790*/  FSETP.GEU.AND P0, PT, |R6|, 1.175494350822287508e-38, PT ;  /* 0x008000000600780b */ /* 0x000fe20003f0e200 */
[----:B------:R-:W-:-:S12]  /*77a0*/  ULDC UR6, c[0x0][0x600] ;  /* 0x0001800000067ab9 */ /* 0x000fd80000000800 */
[----:B------:R-:W-:-:S04]  /*77b0*/  @!P0 FMUL R6, R6, 16777216 ;  /* 0x4b80000006068820 */ /* 0x000fc80000400000 */
[----:B------:R-:W2:Y:S02]  /*77c0*/  MUFU.LG2 R4, R6 ;  /* 0x0000000600047308 */ /* 0x000ea40000000c00 */
[----:B--2---:R-:W-:-:S04]  /*77d0*/  @!P0 FADD R4, R4, -24 ;  /* 0xc1c0000004048421 */ /* 0x004fc80000000000 */
[----:B------:R-:W-:-:S04]  /*77e0*/  FMUL R13, R4, 0.69314718246459960938 ;  /* 0x3f317218040d7820 */ /* 0x000fc80000400000 */
[----:B------:R-:W-:-:S07]  /*77f0*/  FFMA R13, R0, UR6, R13 ;  /* 0x00000006000d7c23 */ /* 0x000fce000800000d */
.L_x_39:
[----:B------:R-:W-:Y:S05]  /*7800*/  BSYNC B0 ;  /* 0x0000000000007941 */ /* 0x000fea0003800000 */
.L_x_38:
[----:B------:R-:W-:Y:S01]  /*7810*/  FSETP.NE.AND P0, PT, R20, -R21, PT ;  /* 0x800000151400720b */ /* 0x000fe20003f05000 */
[----:B------:R-:W-:Y:S01]  /*7820*/  ULDC UR4, c[0x0][0x608] ;  /* 0x0001820000047ab9 */ /* 0x000fe20000000800 */
[----:B------:R-:W-:Y:S01]  /*7830*/  BSSY B0, `(.L_x_43) ;  /* 0x0000025000007945 */ /* 0x000fe20003800000 */
[----:B------:R-:W-:-:S04]  /*7840*/  FMUL R3, R3, UR4 ;  /* 0x0000000403037c20 */ /* 0x000fc80008400000 */
[-C--:B------:R-:W-:Y:S01]  /*7850*/  FMUL R104, R104, R3.reuse ;  /* 0x0000000368687220 */ /* 0x080fe20000400000 */
        /* <DEDUP_REMOVED lines=10> */
[----:B------:R-:W-:Y:S01]  /*7900*/  FMUL R93, R93, R3 ;  /* 0x000000035d5d7220 */ /* 0x000fe20000400000 */
[----:B------:R-:W-:Y:S06]  /*7910*/  @!P0 BRA `(.L_x_44) ;  /* 0x0000000000588947 */ /* 0x000fec0003800000 */
[----:B------:R-:W-:Y:S01]  /*7920*/  VIADD R0, R7, 0x1800000 ;  /* 0x0180000007007836 */ /* 0x000fe20000000000 */
[----:B------:R-:W-:Y:S04]  /*7930*/  BSSY B1, `(.L_x_45) ;  /* 0x000000d000017945 */ /* 0x000fe80003800000 */
[----:B------:R-:W-:-:S04]  /*7940*/  LOP3.LUT R0, R0, 0x7f800000, RZ, 0xc0, !PT ;  /* 0x7f80000000007812 */ /* 0x000fc800078ec0ff */
[----:B------:R-:W-:-:S13]  /*7950*/  ISETP.GT.U32.AND P0, PT, R0, 0x1ffffff, PT ;  /* 0x01ffffff0000780c */ /* 0x000fda0003f04070 */
[----:B------:R-:W-:Y:S05]  /*7960*/  @P0 BRA `(.L_x_46) ;  /* 0x0000000000140947 */ /* 0x000fea0003800000 */
[----:B------:R-:W-:Y:S02]  /*7970*/  MOV R4, R7 ;  /* 0x0000000700047202 */ /* 0x000fe40000000f00 */
[----:B-1----:R-:W-:-:S07]  /*7980*/  MOV R17, 0x79a0 ;  /* 0x000079a000117802 */ /* 0x002fce0000000f00 */
[----:B------:R-:W-:Y:S05]  /*7990*/  CALL.REL.NOINC `($__internal_0_$__cuda_sm20_rcp_rn_f32_slowpath) ;  /* 0x0000001000a87944 */ /* 0x000fea0003c00000 */
[----:B------:R-:W-:Y:S01]  /*79a0*/  MOV R8, R3 ;  /* 0x0000000300087202 */ /* 0x000fe20000000f00 */
[----:B------:R-:W-:Y:S06]  /*79b0*/  BRA `(.L_x_47) ;  /* 0x0000000000107947 */ /* 0x000fec0003800000 */
.L_x_46:
[----:B------:R-:W2:Y:S02]  /*79c0*/  MUFU.RCP R8, R7 ;  /* 0x0000000700087308 */ /* 0x000ea40000001000 */
[----:B--2---:R-:W-:-:S04]  /*79d0*/  FFMA R0, R7, R8, -1 ;  /* 0xbf80000007007423 */ /* 0x004fc80000000008 */
[----:B------:R-:W-:-:S04]  /*79e0*/  FADD.FTZ R3, -R0, -RZ ;  /* 0x800000ff00037221 */ /* 0x000fc80000010100 */
[----:B------:R-:W-:-:S07]  /*79f0*/  FFMA R8, R8, R3, R8 ;  /* 0x0000000308087223 */ /* 0x000fce0000000008 */
.L_x_47:
[----:B------:R-:W-:Y:S05]  /*7a00*/  BSYNC B1 ;  /* 0x0000000000017941 */ /* 0x000fea0003800000 */
.L_x_45:
[----:B------:R-:W-:Y:S01]  /*7a10*/  FSETP.GEU.AND P0, PT, |R7|, 1.175494350822287508e-38, PT ;  /* 0x008000000700780b */ /* 0x000fe20003f0e200 */
[----:B------:R-:W-:-:S12]  /*7a20*/  ULDC UR4, c[0x0][0x600] ;  /* 0x0001800000047ab9 */ /* 0x000fd80000000800 */
[----:B------:R-:W-:-:S04]  /*7a30*/  @!P0 FMUL R7, R7, 16777216 ;  /* 0x4b80000007078820 */ /* 0x000fc80000400000 */
[----:B------:R-:W2:Y:S02]  /*7a40*/  MUFU.LG2 R0, R7 ;  /* 0x0000000700007308 */ /* 0x000ea40000000c00 */
[----:B--2---:R-:W-:-:S04]  /*7a50*/  @!P0 FADD R0, R0, -24 ;  /* 0xc1c0000000008421 */ /* 0x004fc80000000000 */
[----:B------:R-:W-:-:S04]  /*7a60*/  FMUL R0, R0, 0.69314718246459960938 ;  /* 0x3f31721800007820 */ /* 0x000fc80000400000 */
[----:B------:R-:W-:-:S07]  /*7a70*/  FFMA R11, R9, UR4, R0 ;  /* 0x00000004090b7c23 */ /* 0x000fce0008000000 */
.L_x_44:
[----:B------:R-:W-:Y:S05]  /*7a80*/  BSYNC B0 ;  /* 0x0000000000007941 */ /* 0x000fea0003800000 */
.L_x_43:
[----:B------:R-:W2:Y:S01]  /*7a90*/  S2R R0, SR_TID.X ;  /* 0x0000000000007919 */ /* 0x000ea20000002100 */
[----:B------:R-:W-:Y:S01]  /*7aa0*/  ULDC UR4, c[0x0][0x608] ;  /* 0x0001820000047ab9 */ /* 0x000fe20000000800 */
[----:B------:R-:W-:Y:S01]  /*7ab0*/  ULDC.64 UR8, c[0x0][0x208] ;  /* 0x0000820000087ab9 */ /* 0x000fe20000000a00 */
[----:B------:R-:W-:Y:S01]  /*7ac0*/  FMUL R8, R8, UR4 ;  /* 0x0000000408087c20 */ /* 0x000fe20008400000 */
[----:B------:R-:W-:Y:S01]  /*7ad0*/  BSSY B0, `(.L_x_48) ;  /* 0x0000019000007945 */ /* 0x000fe20003800000 */
[----:B-1----:R-:W-:Y:S02]  /*7ae0*/  SHF.R.U32.HI R17, RZ, 0x5, R16 ;  /* 0x00000005ff117819 */ /* 0x002fe40000011610 */
[----:B--2---:R-:W-:-:S13]  /*7af0*/  LOP3.LUT P0, R18, R0, 0x3, RZ, 0xc0, !PT ;  /* 0x0000000300127812 */ /* 0x004fda000780c0ff */
[----:B------:R-:W-:Y:S05]  /*7b00*/  @P0 BRA `(.L_x_49) ;  /* 0x0000000000540947 */ /* 0x000fea0003800000 */
[----:B------:R-:W1:Y:S01]  /*7b10*/  S2UR UR4, SR_CTAID.X ;  /* 0x00000000000479c3 */ /* 0x000e620000002500 */
[----:B------:R-:W-:Y:S01]  /*7b20*/  SHF.R.U32.HI R0, RZ, 0x2, R0 ;  /* 0x00000002ff007819 */ /* 0x000fe20000011600 */
[----:B------:R-:W-:-:S03]  /*7b30*/  IMAD.SHL.U32 R3, R17, 0x10, RZ ;  /* 0x0000001011037824 */ /* 0x000fc600078e00ff */
[----:B------:R-:W-:-:S04]  /*7b40*/  LOP3.LUT R0, R0, 0x7, RZ, 0xc0, !PT ;  /* 0x0000000700007812 */ /* 0x000fc800078ec0ff */
[----:B------:R-:W-:Y:S01]  /*7b50*/  LOP3.LUT R0, R3, 0xfffffff0, R0, 0xe2, !PT ;  /* 0xfffffff003007812 */ /* 0x000fe200078ee200 */
[----:B-1----:R-:W-:-:S03]  /*7b60*/  USHF.L.U32 UR6, UR4, 0x6, URZ ;  /* 0x0000000604067899 */ /* 0x002fc6000800063f */
[----:B------:R-:W-:Y:S02]  /*7b70*/  ULDC.64 UR4, c[0x0][0x688] ;  /* 0x0001a20000047ab9 */ /* 0x000fe40000000a00 */
[----:B------:R-:W-:Y:S02]  /*7b80*/  UIMAD UR4, UR36, UR4, UR6 ;  /* 0x00000004240472a4 */ /* 0x000fe4000f8e0206 */
[----:B------:R-:W-:Y:S02]  /*7b90*/  IADD3 R3, R0, UR6, RZ ;  /* 0x0000000600037c10 */ /* 0x000fe4000fffe0ff */
[----:B------:R-:W-:Y:S02]  /*7ba0*/  UIMAD UR4, UR37, UR5, UR4 ;  /* 0x00000005250472a4 */ /* 0x000fe4000f8e0204 */
[C---:B------:R-:W-:Y:S01]  /*7bb0*/  IADD3 R4, R3.reuse, 0x8, RZ ;  /* 0x0000000803047810 */ /* 0x040fe20007ffe0ff */
[----:B------:R-:W-:Y:S02]  /*7bc0*/  ULDC UR5, c[0x0][0x288] ;  /* 0x0000a20000057ab9 */ /* 0x000fe40000000800 */
[----:B------:R-:W-:-:S02]  /*7bd0*/  ISETP.GE.U32.AND P0, PT, R3, UR5, PT ;  /* 0x0000000503007c0c */ /* 0x000fc4000bf06070 */
[----:B------:R-:W-:Y:S02]  /*7be0*/  IADD3 R0, P2, R0, UR4, RZ ;  /* 0x0000000400007c10 */ /* 0x000fe4000ff5e0ff */
[----:B------:R-:W-:Y:S01]  /*7bf0*/  ISETP.GE.U32.AND P1, PT, R4, UR5, PT ;  /* 0x0000000504007c0c */ /* 0x000fe2000bf26070 */
[----:B------:R-:W-:Y:S02]  /*7c00*/  ULDC.64 UR4, c[0x0][0x680] ;  /* 0x0001a00000047ab9 */ /* 0x000fe40000000a00 */
[----:B------:R-:W-:Y:S01]  /*7c10*/  IMAD.X R3, RZ, RZ, RZ, P2 ;  /* 0x000000ffff037224 */ /* 0x000fe200010e06ff */
[----:B------:R-:W-:-:S04]  /*7c20*/  LEA R4, P2, R0, UR4, 0x2 ;  /* 0x0000000400047c11 */ /* 0x000fc8000f8410ff */
[----:B------:R-:W-:-:S05]  /*7c30*/  LEA.HI.X R5, R0, UR5, R3, 0x2, P2 ;  /* 0x0000000500057c11 */ /* 0x000fca00090f1403 */
[----:B------:R1:W-:Y:S04]  /*7c40*/  @!P0 STG.E desc[UR8][R4.64], R13 ;  /* 0x0000000d04008986 */ /* 0x0003e8000c101908 */
[----:B------:R1:W-:Y:S02]  /*7c50*/  @!P1 STG.E desc[UR8][R4.64+0x20], R11 ;  /* 0x0000200b04009986 */ /* 0x0003e4000c101908 */
.L_x_49:
[----:B------:R-:W-:Y:S05]  /*7c60*/  BSYNC B0 ;  /* 0x0000000000007941 */ /* 0x000fea0003800000 */
.L_x_48:
[----:B------:R-:W-:Y:S01]  /*7c70*/  ULDC.64 UR4, c[0x0][0x730] ;  /* 0x0001cc0000047ab9 */ /* 0x000fe20000000a00 */
[-C--:B------:R-:W-:Y:S01]  /*7c80*/  FMUL R106, R106, R8.reuse ;  /* 0x000000086a6a7220 */ /* 0x080fe20000400000 */
[----:B------:R-:W-:Y:S01]  /*7c90*/  ISETP.NE.U32.AND P0, PT, RZ, UR4, PT ;  /* 0x00000004ff007c0c */ /* 0x000fe2000bf05070 */
[-C--:B------:R-:W-:Y:S01]  /*7ca0*/  FMUL R22, R107, R8.reuse ;  /* 0x000000086b167220 */ /* 0x080fe20000400000 */
[-C--:B------:R-:W-:Y:S01]  /*7cb0*/  FMUL R110, R110, R8.reuse ;  /* 0x000000086e6e7220 */ /* 0x080fe20000400000 */
[-C--:B------:R-:W-:Y:S01]  /*7cc0*/  FMUL R24, R111, R8.reuse ;  /* 0x000000086f187220 */ /* 0x080fe20000400000 */
[----:B------:R-:W-:Y:S01]  /*7cd0*/  ISETP.NE.AND.EX P0, PT, RZ, UR5, PT, P0 ;  /* 0x00000005ff007c0c */ /* 0x000fe2000bf05300 */
[-C--:B------:R-:W-:Y:S01]  /*7ce0*/  FMUL R98, R98, R8.reuse ;  /* 0x0000000862627220 */ /* 0x080fe20000400000 */
[-C--:B------:R-:W-:Y:S01]  /*7cf0*/  FMUL R26, R99, R8.reuse ;  /* 0x00000008631a7220 */ /* 0x080fe20000400000 */
[-C--:B------:R-:W-:Y:S01]  /*7d00*/  FMUL R102, R102, R8.reuse ;  /* 0x0000000866667220 */ /* 0x080fe20000400000 */
[-C--:B------:R-:W-:Y:S01]  /*7d10*/  FMUL R28, R103, R8.reuse ;  /* 0x00000008671c7220 */ /* 0x080fe20000400000 */
[-C--:B------:R-:W-:Y:S01]  /*7d20*/  FMUL R90, R90, R8.reuse ;  /* 0x000000085a5a7220 */ /* 0x080fe20000400000 */
[-C--:B------:R-:W-:Y:S01]  /*7d30*/  FMUL R30, R91, R8.reuse ;  /* 0x000000085b1e7220 */ /* 0x080fe20000400000 */
[-C--:B------:R-:W-:Y:S01]  /*7d40*/  FMUL R94, R94, R8.reuse ;  /* 0x000000085e5e7220 */ /* 0x080fe20000400000 */
[----:B------:R-:W-:-:S05]  /*7d50*/  FMUL R32, R95, R8 ;  /* 0x000000085f207220 */ /* 0x000fca0000400000 */
[----:B------:R-:W-:Y:S05]  /*7d60*/  @P0 BRA `(.L_x_50) ;  /* 0x0000000000200947 */ /* 0x000fea0003800000 */
[----:B------:R-:W-:Y:S02]  /*7d70*/  ULDC.64 UR4, c[0x0][0x728] ;  /* 0x0001ca0000047ab9 */ /* 0x000fe40000000a00 */
[----:B------:R-:W-:-:S04]  /*7d80*/  ISETP.NE.U32.AND P0, PT, RZ, UR4, PT ;  /* 0x00000004ff007c0c */ /* 0x000fc8000bf05070 */
[----:B------:R-:W-:-:S13]  /*7d90*/  ISETP.NE.AND.EX P0, PT, RZ, UR5, PT, P0 ;  /* 0x00000005ff007c0c */ /* 0x000fda000bf05300 */
[----:B------:R-:W-:Y:S05]  /*7da0*/  @!P0 BRA `(.L_x_51) ;  /* 0x00000000000c8947 */ /* 0x000fea0003800000 */
[----:B-1----:R-:W1:Y:S02]  /*7db0*/  LDC.64 R4, c[0x0][0x728] ;  /* 0x0001ca00ff047b82 */ /* 0x002e640000000a00 */
[----:B-1----:R2:W5:Y:S01]  /*7dc0*/  LDG.E R4, desc[UR8][R4.64] ;  /* 0x0000000804047981 */ /* 0x002562000c1e1900 */
[----:B------:R-:W-:Y:S05]  /*7dd0*/  BRA `(.L_x_50) ;  /* 0x0000000000047947 */ /* 0x000fea0003800000 */
.L_x_51:
[----:B-1----:R-:W3:Y:S02]  /*7de0*/  LDC R4, c[0x0][0x720] ;  /* 0x0001c800ff047b82 */ /* 0x002ee40000000800 */
.L_x_50:
[----:B------:R-:W-:Y:S02]  /*7df0*/  MOV R0, RZ ;  /* 0x000000ff00007202 */ /* 0x000fe40000000f00 */
[----:B---3-5:R-:W-:Y:S02]  /*7e00*/  MOV R19, R4 ;  /* 0x0000000400137202 */ /* 0x028fe40000000f00 */
[----:B------:R-:W-:-:S13]  /*7e10*/  LOP3.LUT P0, RZ, R0, 0x9f, RZ, 0xc0, !PT ;  /* 0x0000009f00ff7812 */ /* 0x000fda000780c0ff */
[----:B------:R-:W-:Y:S05]  /*7e20*/  @!P0 BRA `(.L_x_52) ;  /* 0x0000000000408947 */ /* 0x000fea0003800000 */
[----:B------:R-:W-:Y:S01]  /*7e30*/  MOV R0, 0x0 ;  /* 0x0000000000007802 */ /* 0x000fe20000000f00 */
[----:B------:R-:W-:Y:S01]  /*7e40*/  ULDC.64 UR4, c[0x4][0x70] ;  /* 0x01001c0000047ab9 */ /* 0x000fe20000000a00 */
[----:B------:R-:W-:Y:S01]  /*7e50*/  ULDC.64 UR6, c[0x4][0x8] ;  /* 0x0100020000067ab9 */ /* 0x000fe20000000a00 */
[----:B-1----:R-:W-:Y:S01]  /*7e60*/  MOV R4, UR4 ;  /* 0x0000000400047c02 */ /* 0x002fe20008000f00 */
[----:B------:R1:W3:Y:S01]  /*7e70*/  LDC.64 R14, c[0x4][R0] ;  /* 0x01000000000e7b82 */ /* 0x0002e20000000a00 */
[----:B--2---:R-:W-:Y:S01]  /*7e80*/  IMAD.U32 R5, RZ, RZ, UR5 ;  /* 0x00000005ff057e24 */ /* 0x004fe2000f8e00ff */
[----:B------:R-:W-:Y:S01]  /*7e90*/  ULDC.64 UR4, c[0x4][0x78] ;  /* 0x01001e0000047ab9 */ /* 0x000fe20000000a00 */
[----:B------:R-:W-:Y:S01]  /*7ea0*/  IMAD.U32 R10, RZ, RZ, UR6 ;  /* 0x00000006ff0a7e24 */ /* 0x000fe2000f8e00ff */
[----:B------:R-:W-:Y:S01]  /*7eb0*/  MOV R6, UR4 ;  /* 0x0000000400067c02 */ /* 0x000fe20008000f00 */
[----:B------:R-:W-:Y:S01]  /*7ec0*/  IMAD.MOV.U32 R12, RZ, RZ, 0x1 ;  /* 0x00000001ff0c7424 */ /* 0x000fe200078e00ff */
[----:B------:R-:W-:-:S02]  /*7ed0*/  MOV R7, UR5 ;  /* 0x0000000500077c02 */ /* 0x000fc40008000f00 */
[----:B------:R-:W-:Y:S02]  /*7ee0*/  MOV R11, UR7 ;  /* 0x00000007000b7c02 */ /* 0x000fe40008000f00 */
[----:B------:R-:W-:Y:S02]  /*7ef0*/  MOV R8, 0x70 ;  /* 0x0000007000087802 */ /* 0x000fe40000000f00 */
[----:B-1----:R-:W-:-:S07]  /*7f00*/  MOV R13, RZ ;  /* 0x000000ff000d7202 */ /* 0x002fce0000000f00 */
[----:B------:R-:W-:-:S07]  /*7f10*/  LEPC R20, `(.L_x_52) ;  /* 0x000000001014794e */ /* 0x000fce0000000000 */
[----:B---3--:R-:W-:Y:S05]  /*7f20*/  CALL.ABS.NOINC R14 ;  /* 0x000000000e007343 */ /* 0x008fea0003c00000 */
.L_x_52:
        /* <DEDUP_REMOVED lines=9> */
[----:B------:R-:W-:Y:S01]  /*7fc0*/  MOV R6, UR6 ;  /* 0x0000000600067c02 */ /* 0x000fe20008000f00 */
[----:B------:R-:W-:Y:S01]  /*7fd0*/  IMAD.U32 R10, RZ, RZ, UR4 ;  /* 0x00000004ff0a7e24 */ /* 0x000fe2000f8e00ff */
[----:B------:R-:W-:Y:S01]  /*7fe0*/  MOV R7, UR7 ;  /* 0x0000000700077c02 */ /* 0x000fe20008000f00 */
[----:B------:R-:W-:Y:S01]  /*7ff0*/  IMAD.MOV.U32 R12, RZ, RZ, 0x1 ;  /* 0x00000001ff0c7424 */ /* 0x000fe200078e00ff */
[----:B------:R-:W-:-:S02]  /*8000*/  MOV R11, UR5 ;  /* 0x00000005000b7c02 */ /* 0x000fc40008000f00 */
[----:B------:R-:W-:Y:S02]  /*8010*/  MOV R8, 0x70 ;  /* 0x0000007000087802 */ /* 0x000fe40000000f00 */
[----:B-1----:R-:W-:-:S07]  /*8020*/  MOV R13, RZ ;  /* 0x000000ff000d7202 */ /* 0x002fce0000000f00 */
[----:B------:R-:W-:-:S07]  /*8030*/  LEPC R20, `(.L_x_53) ;  /* 0x000000001014794e */ /* 0x000fce0000000000 */
[----:B---3--:R-:W-:Y:S05]  /*8040*/  CALL.ABS.NOINC R14 ;  /* 0x000000000e007343 */ /* 0x008fea0003c00000 */
.L_x_53:
[----:B-12---:R-:W1:Y:S01]  /*8050*/  S2R R5, SR_TID.X ;  /* 0x0000000000057919 */ /* 0x006e620000002100 */
[----:B------:R-:W-:Y:S01]  /*8060*/  ULDC.64 UR4, c[0x0][0x730] ;  /* 0x0001cc0000047ab9 */ /* 0x000fe20000000a00 */
[----:B------:R-:W-:Y:S01]  /*8070*/  IADD3 R16, R16, 0x1f, RZ ;  /* 0x0000001f10107810 */ /* 0x000fe20007ffe0ff */
[----:B------:R-:W-:Y:S01]  /*8080*/  IMAD R17, R17, 0x10, R18 ;  /* 0x0000001011117824 */ /* 0x000fe200078e0212 */
[----:B------:R-:W-:-:S04]  /*8090*/  ISETP.NE.U32.AND P0, PT, RZ, UR4, PT ;  /* 0x00000004ff007c0c */ /* 0x000fc8000bf05070 */
[----:B------:R-:W-:-:S13]  /*80a0*/  ISETP.NE.AND.EX P0, PT, RZ, UR5, PT, P0 ;  /* 0x00000005ff007c0c */ /* 0x000fda000bf05300 */
[----:B------:R-:W2:Y:S01]  /*80b0*/  @P0 LDC R19, c[0x0][0x720] ;  /* 0x0001c800ff130b82 */ /* 0x000ea20000000800 */
[----:B------:R-:W-:Y:S02]  /*80c0*/  ISETP.GT.U32.AND P0, PT, R16, 0x3e, PT ;  /* 0x0000003e1000780c */ /* 0x000fe40003f04070 */
[----:B-1----:R-:W-:Y:S02]  /*80d0*/  SHF.L.U32 R0, R5, 0x4, RZ ;  /* 0x0000000405007819 */ /* 0x002fe400000006ff */
[----:B------:R-:W-:Y:S02]  /*80e0*/  SHF.R.U32.HI R3, RZ, 0x1, R5 ;  /* 0x00000001ff037819 */ /* 0x000fe40000011605 */
[C---:B------:R-:W-:Y:S02]  /*80f0*/  LOP3.LUT R4, R0.reuse, 0x40, RZ, 0xc0, !PT ;  /* 0x0000004000047812 */ /* 0x040fe400078ec0ff */
[----:B------:R-:W-:Y:S02]  /*8100*/  LOP3.LUT R0, R0, 0x80, RZ, 0xc0, !PT ;  /* 0x0000008000007812 */ /* 0x000fe400078ec0ff */
[----:B------:R-:W-:-:S02]  /*8110*/  LOP3.LUT R4, R4, 0x8, R3, 0xf8, !PT ;  /* 0x0000000804047812 */ /* 0x000fc400078ef803 */
[----:B------:R-:W-:Y:S01]  /*8120*/  SHF.L.U32 R3, R5, 0x1, RZ ;  /* 0x0000000105037819 */ /* 0x000fe200000006ff */
[----:B------:R-:W-:Y:S02]  /*8130*/  IMAD.U32 R0, R17, 0x10, R0 ;  /* 0x0000001011007824 */ /* 0x000fe400078e0000 */
[-C--:B--2---:R-:W-:Y:S01]  /*8140*/  FMUL R104, R104, R19.reuse ;  /* 0x0000001368687220 */ /* 0x084fe20000400000 */
[----:B------:R-:W-:Y:S01]  /*8150*/  LOP3.LUT R3, R4, 0x8, R3, 0x78, !PT ;  /* 0x0000000804037812 */ /* 0x000fe200078e7803 */
[-C--:B------:R-:W-:Y:S01]  /*8160*/  FMUL R105, R105, R19.reuse ;  /* 0x0000001369697220 */ /* 0x080fe20000400000 */
[-C--:B------:R-:W-:Y:S01]  /*8170*/  FMUL R108, R108, R19.reuse ;  /* 0x000000136c6c7220 */ /* 0x080fe20000400000 */
[----:B------:R-:W-:Y:S01]  /*8180*/  FMUL R109, R109, R19 ;  /* 0x000000136d6d7220 */ /* 0x000fe20000400000 */
[----:B------:R-:W-:Y:S01]  /*8190*/  IADD3 R7, R0, R3, RZ ;  /* 0x0000000300077210 */ /* 0x000fe20007ffe0ff */
[-C--:B------:R-:W-:Y:S01]  /*81a0*/  FMUL R0, R106, R19.reuse ;  /* 0x000000136a007220 */ /* 0x080fe20000400000 */
[-C--:B------:R-:W-:Y:S01]  /*81b0*/  FMUL R3, R22, R19.reuse ;  /* 0x0000001316037220 */ /* 0x080fe20000400000 */
[-C--:B------:R-:W-:Y:S01]  /*81c0*/  FMUL R4, R110, R19.reuse ;  /* 0x000000136e047220 */ /* 0x080fe20000400000 */
[-C--:B------:R-:W-:Y:S01]  /*81d0*/  FMUL R5, R24, R19.reuse ;  /* 0x0000001318057220 */ /* 0x080fe20000400000 */
[----:B------:R-:W-:Y:S01]  /*81e0*/  F2FP.BF16.F32.PACK_AB R104, R105, R104 ;  /* 0x000000686968723e */ /* 0x000fe200000010ff */
        /* <DEDUP_REMOVED lines=16> */
[----:B------:R-:W-:-:S02]  /*82f0*/  F2FP.BF16.F32.PACK_AB R105, R3, R0 ;  /* 0x000000000369723e */ /* 0x000fc400000010ff */
[----:B------:R-:W-:Y:S02]  /*8300*/  F2FP.BF16.F32.PACK_AB R106, R109, R108 ;  /* 0x0000006c6d6a723e */ /* 0x000fe400000010ff */
[----:B------:R-:W-:Y:S01]  /*8310*/  F2FP.BF16.F32.PACK_AB R107, R5, R4 ;  /* 0x00000004056b723e */ /* 0x000fe200000010ff */
[----:B------:R-:W-:Y:S06]  /*8320*/  @P0 BRA `(.L_x_54) ;  /* 0x0000000000040947 */ /* 0x000fec0003800000 */
[----:B------:R-:W-:-:S04]  /*8330*/  DEPBAR.LE SB0, 0x1 ;  /* 0x000080400000791a */ /* 0x000fc80000000000 */
.L_x_54:
[----:B------:R-:W-:Y:S05]  /*8340*/  WARPSYNC.ALL ;  /* 0x0000000000007948 */ /* 0x000fea0003800000 */
[----:B------:R-:W-:Y:S01]  /*8350*/  BAR.SYNC.DEFER_BLOCKING 0x1, 0x80 ;  /* 0x0042000000007b1d */ /* 0x000fe20000010000 */
[----:B------:R-:W-:Y:S02]  /*8360*/  LEA R7, R7, R2, 0x1 ;  /* 0x0000000207077211 */ /* 0x000fe400078e08ff */
[----:B------:R-:W-:Y:S02]  /*8370*/  F2FP.BF16.F32.PACK_AB R96, R97, R96 ;  /* 0x000000606160723e */ /* 0x000fe400000010ff */
[----:B------:R-:W-:Y:S01]  /*8380*/  F2FP.BF16.F32.PACK_AB R97, R6, R9 ;  /* 0x000000090661723e */ /* 0x000fe200000010ff */
[----:B------:R-:W-:Y:S01]  /*8390*/  BSSY B0, `(.L_x_55) ;  /* 0x0000018000007945 */ /* 0x000fe20003800000 */
[----:B------:R-:W-:-:S02]  /*83a0*/  F2FP.BF16.F32.PACK_AB R98, R101, R100 ;  /* 0x000000646562723e */ /* 0x000fc400000010ff */
[----:B------:R-:W-:Y:S01]  /*83b0*/  F2FP.BF16.F32.PACK_AB R99, R8, R11 ;  /* 0x0000000b0863723e */ /* 0x000fe200000010ff */
[----:B------:R1:W-:Y:S01]  /*83c0*/  STSM.16.M88.4 [R7], R104 ;  /* 0x0000006807007844 */ /* 0x0003e20000000200 */
[----:B------:R-:W-:Y:S01]  /*83d0*/  @!PT LDS RZ, [RZ] ;  /* 0x00000000fffff984 */ /* 0x000fe20000000800 */
[----:B------:R-:W-:Y:S01]  /*83e0*/  @!PT LDS RZ, [RZ] ;  /* 0x00000000fffff984 */ /* 0x000fe20000000800 */
[----:B------:R-:W-:Y:S01]  /*83f0*/  @!PT LDS RZ, [RZ] ;  /* 0x00000000fffff984 */ /* 0x000fe20000000800 */
[----:B------:R-:W-:Y:S01]  /*8400*/  @!PT LDS RZ, [RZ] ;  /* 0x00000000fffff984 */ /* 0x000fe20000000800 */
[----:B------:R2:W-:Y:S06]  /*8410*/  MEMBAR.ALL.CTA ;  /* 0x0000000000007992 */ /* 0x0005ec0000008000 */
[----:B--2---:R-:W2:Y:S02]  /*8420*/  FENCE.VIEW.ASYNC.S ;  /* 0x00000000000073c6 */ /* 0x004ea40000000000 */
[----:B--2---:R-:W-:Y:S06]  /*8430*/  BAR.SYNC.DEFER_BLOCKING 0x1, 0x80 ;  /* 0x0042000000007b1d */ /* 0x004fec0000010000 */
[----:B------:R-:W-:Y:S05]  /*8440*/  @P0 BRA `(.L_x_56) ;  /* 0x0000000000300947 */ /* 0x000fea0003800000 */
[----:B------:R-:W2:Y:S01]  /*8450*/  S2UR UR10, SR_CTAID.X ;  /* 0x00000000000a79c3 */ /* 0x000ea20000002500 */
[----:B------:R-:W-:Y:S01]  /*8460*/  ULDC.64 UR4, c[0x0][0x198] ;  /* 0x0000660000047ab9 */ /* 0x000fe20000000a00 */
[----:B------:R-:W-:Y:S01]  /*8470*/  R2UR UR8, R2 ;  /* 0x00000000020872ca */ /* 0x000fe200000e0000 */
[----:B------:R-:W-:Y:S01]  /*8480*/  UIADD3 UR4, UP0, UR4, 0x670, URZ ;  /* 0x0000067004047890 */ /* 0x000fe2000ff1e03f */
[----:B------:R-:W-:Y:S01]  /*8490*/  UMOV UR9, URZ ;  /* 0x0000003f00097c82 */ /* 0x000fe20008000000 */
[----:B------:R-:W-:Y:S02]  /*84a0*/  UMOV UR11, UR36 ;  /* 0x00000024000b7c82 */ /* 0x000fe40008000000 */
[----:B------:R-:W-:Y:S01]  /*84b0*/  UIADD3.X UR5, URZ, UR5, URZ, UP0, !UPT ;  /* 0x000000053f057290 */ /* 0x000fe200087fe43f */
[----:B------:R-:W-:Y:S01]  /*84c0*/  UMOV UR12, UR37 ;  /* 0x00000025000c7c82 */ /* 0x000fe20008000000 */
[----:B--2---:R-:W-:-:S09]  /*84d0*/  USHF.L.U32 UR10, UR10, 0x6, URZ ;  /* 0x000000060a0a7899 */ /* 0x004fd2000800063f */
[----:B------:R2:W-:Y:S01]  /*84e0*/  UTMASTG.4D [UR8], [UR4] ;  /* 0x00000008040073b5 */ /* 0x0005e20008018000 */
[----:B------:R0:W-:Y:S01]  /*84f0*/  UTMACMDFLUSH ;  /* 0x00000000000079b7 */ /* 0x0001e20000000000 */
[----:B--2---:R-:W-:-:S04]  /*8500*/  DEPBAR.LE SB0, 0x1 ;  /* 0x000080400000791a */ /* 0x004fc80000000000 */
.L_x_56:
[----:B------:R-:W-:Y:S05]  /*8510*/  BSYNC B0 ;  /* 0x0000000000007941 */ /* 0x000fea0003800000 */
.L_x_55:
[----:B------:R-:W-:Y:S01]  /*8520*/  BAR.SYNC.DEFER_BLOCKING 0x1, 0x80 ;  /* 0x0042000000007b1d */ /* 0x000fe20000010000 */
[----:B------:R-:W-:Y:S02]  /*8530*/  F2FP.BF16.F32.PACK_AB R88, R89, R88 ;  /* 0x000000585958723e */ /* 0x000fe400000010ff */
[----:B------:R-:W-:Y:S02]  /*8540*/  F2FP.BF16.F32.PACK_AB R89, R10, R13 ;  /* 0x0000000d0a59723e */ /* 0x000fe400000010ff */
[----:B------:R-:W-:Y:S01]  /*8550*/  F2FP.BF16.F32.PACK_AB R90, R93, R92 ;  /* 0x0000005c5d5a723e */ /* 0x000fe200000010ff */
[----:B------:R-:W-:Y:S01]  /*8560*/  BSSY B0, `(.L_x_57) ;  /* 0x0000018000007945 */ /* 0x000fe20003800000 */
[----:B------:R-:W-:Y:S01]  /*8570*/  F2FP.BF16.F32.PACK_AB R91, R12, R15 ;  /* 0x0000000f0c5b723e */ /* 0x000fe200000010ff */
[----:B------:R2:W-:Y:S01]  /*8580*/  STSM.16.M88.4 [R7+0x800], R96 ;  /* 0x0008006007007844 */ /* 0x0005e20000000200 */
[----:B------:R-:W-:Y:S01]  /*8590*/  @!PT LDS RZ, [RZ] ;  /* 0x00000000fffff984 */ /* 0x000fe20000000800 */
[----:B------:R-:W-:Y:S01]  /*85a0*/  @!PT LDS RZ, [RZ] ;  /* 0x00000000fffff984 */ /* 0x000fe20000000800 */
[----:B------:R-:W-:Y:S01]  /*85b0*/  @!PT LDS RZ, [RZ] ;  /* 0x00000000fffff984 */ /* 0x000fe20000000800 */
[----:B------:R-:W-:Y:S01]  /*85c0*/  @!PT LDS RZ, [RZ] ;  /* 0x00000000fffff984 */ /* 0x000fe20000000800 */
[----:B------:R3:W-:Y:S06]  /*85d0*/  MEMBAR.ALL.CTA ;  /* 0x0000000000007992 */ /* 0x0007ec0000008000 */
[----:B---3--:R-:W3:Y:S02]  /*85e0*/  FENCE.VIEW.ASYNC.S ;  /* 0x00000000000073c6 */ /* 0x008ee40000000000 */
[----:B---3--:R-:W-:Y:S06]  /*85f0*/  BAR.SYNC.DEFER_BLOCKING 0x1, 0x80 ;  /* 0x0042000000007b1d */ /* 0x008fec0000010000 */
[----:B------:R-:W-:Y:S05]  /*8600*/  @P0 BRA `(.L_x_58) ;  /* 0x0000000000340947 */ /* 0x000fea0003800000 */
[----:B------:R-:W3:Y:S01]  /*8610*/  S2UR UR10, SR_CTAID.X ;  /* 0x00000000000a79c3 */ /* 0x000ee20000002500 */
[----:B------:R-:W-:Y:S01]  /*8620*/  R2UR UR8, R2 ;  /* 0x00000000020872ca */ /* 0x000fe200000e0000 */
[----:B------:R-:W-:Y:S01]  /*8630*/  ULDC.64 UR4, c[0x0][0x198] ;  /* 0x0000660000047ab9 */ /* 0x000fe20000000a00 */
[----:B------:R-:W-:Y:S01]  /*8640*/  UMOV UR9, 0x10 ;  /* 0x0000001000097882 */ /* 0x000fe20000000000 */
[----:B------:R-:W-:Y:S01]  /*8650*/  UIADD3 UR4, UP0, UR4, 0x670, URZ ;  /* 0x0000067004047890 */ /* 0x000fe2000ff1e03f */
[----:B------:R-:W-:Y:S01]  /*8660*/  UMOV UR11, UR36 ;  /* 0x00000024000b7c82 */ /* 0x000fe20008000000 */
[----:B------:R-:W-:Y:S02]  /*8670*/  UMOV UR12, UR37 ;  /* 0x00000025000c7c82 */ /* 0x000fe40008000000 */
[----:B------:R-:W-:-:S06]  /*8680*/  UIADD3.X UR5, URZ, UR5, URZ, UP0, !UPT ;  /* 0x000000053f057290 */ /* 0x000fcc00087fe43f */
[----:B------:R-:W-:Y:S02]  /*8690*/  UIADD3 UR8, UR8, 0x800, URZ ;  /* 0x0000080008087890 */ /* 0x000fe4000fffe03f */
[----:B---3--:R-:W-:-:S09]  /*86a0*/  USHF.L.U32 UR10, UR10, 0x6, URZ ;  /* 0x000000060a0a7899 */ /* 0x008fd2000800063f */
[----:B------:R3:W-:Y:S01]  /*86b0*/  UTMASTG.4D [UR8], [UR4] ;  /* 0x00000008040073b5 */ /* 0x0007e20008018000 */
[----:B------:R0:W-:Y:S01]  /*86c0*/  UTMACMDFLUSH ;  /* 0x00000000000079b7 */ /* 0x0001e20000000000 */
[----:B---3--:R-:W-:-:S04]  /*86d0*/  DEPBAR.LE SB0, 0x1 ;  /* 0x000080400000791a */ /* 0x008fc80000000000 */
.L_x_58:
[----:B------:R-:W-:Y:S05]  /*86e0*/  BSYNC B0 ;  /* 0x0000000000007941 */ /* 0x000fea0003800000 */
.L_x_57:
[----:B------:R-:W-:Y:S06]  /*86f0*/  BAR.SYNC.DEFER_BLOCKING 0x1, 0x80 ;  /* 0x0042000000007b1d */ /* 0x000fec0000010000 */
[----:B------:R-:W-:Y:S01]  /*8700*/  BSSY B0, `(.L_x_59) ;  /* 0x0000015000007945 */ /* 0x000fe20003800000 */
[----:B------:R3:W-:Y:S01]  /*8710*/  STSM.16.M88.4 [R7], R88 ;  /* 0x0000005807007844 */ /* 0x0007e20000000200 */
[----:B------:R-:W-:Y:S01]  /*8720*/  @!PT LDS RZ, [RZ] ;  /* 0x00000000fffff984 */ /* 0x000fe20000000800 */
[----:B------:R-:W-:Y:S01]  /*8730*/  @!PT LDS RZ, [RZ] ;  /* 0x00000000fffff984 */ /* 0x000fe20000000800 */
[----:B------:R-:W-:Y:S01]  /*8740*/  @!PT LDS RZ, [RZ] ;  /* 0x00000000fffff984 */ /* 0x000fe20000000800 */
[----:B------:R-:W-:Y:S01]  /*8750*/  @!PT LDS RZ, [RZ] ;  /* 0x00000000fffff984 */ /* 0x000fe20000000800 */
[----:B------:R4:W-:Y:S06]  /*8760*/  MEMBAR.ALL.CTA ;  /* 0x0000000000007992 */ /* 0x0009ec0000008000 */
[----:B----4-:R-:W4:Y:S02]  /*8770*/  FENCE.VIEW.ASYNC.S ;  /* 0x00000000000073c6 */ /* 0x010f240000000000 */
[----:B----4-:R-:W-:Y:S06]  /*8780*/  BAR.SYNC.DEFER_BLOCKING 0x1, 0x80 ;  /* 0x0042000000007b1d */ /* 0x010fec0000010000 */
[----:B------:R-:W-:Y:S05]  /*8790*/  @P0 BRA `(.L_x_60) ;  /* 0x00000000002c0947 */ /* 0x000fea0003800000 */
[----:B------:R-:W4:Y:S01]  /*87a0*/  S2UR UR10, SR_CTAID.X ;  /* 0x00000000000a79c3 */ /* 0x000f220000002500 */
[----:B------:R-:W-:Y:S01]  /*87b0*/  ULDC.64 UR4, c[0x0][0x198] ;  /* 0x0000660000047ab9 */ /* 0x000fe20000000a00 */
[----:B------:R-:W-:Y:S01]  /*87c0*/  R2UR UR8, R2 ;  /* 0x00000000020872ca */ /* 0x000fe200000e0000 */
[----:B------:R-:W-:Y:S01]  /*87d0*/  UIADD3 UR4, UP0, UR4, 0x670, URZ ;  /* 0x0000067004047890 */ /* 0x000fe2000ff1e03f */
[----:B------:R-:W-:Y:S01]  /*87e0*/  UMOV UR9, 0x20 ;  /* 0x0000002000097882 */ /* 0x000fe20000000000 */
[----:B------:R-:W-:Y:S02]  /*87f0*/  UMOV UR11, UR36 ;  /* 0x00000024000b7c82 */ /* 0x000fe40008000000 */
[----:B------:R-:W-:Y:S01]  /*8800*/  UIADD3.X UR5, URZ, UR5, URZ, UP0, !UPT ;  /* 0x000000053f057290 */ /* 0x000fe200087fe43f */
[----:B------:R-:W-:Y:S01]  /*8810*/  UMOV UR12, UR37 ;  /* 0x00000025000c7c82 */ /* 0x000fe20008000000 */
[----:B----4-:R-:W-:-:S09]  /*8820*/  USHF.L.U32 UR10, UR10, 0x6, URZ ;  /* 0x000000060a0a7899 */ /* 0x010fd2000800063f */
[----:B------:R4:W-:Y:S02]  /*8830*/  UTMASTG.4D [UR8], [UR4] ;  /* 0x00000008040073b5 */ /* 0x0009e40008018000 */
[----:B----4-:R0:W-:Y:S02]  /*8840*/  UTMACMDFLUSH ;  /* 0x00000000000079b7 */ /* 0x0101e40000000000 */
.L_x_60:
[----:B------:R-:W-:Y:S05]  /*8850*/  BSYNC B0 ;  /* 0x0000000000007941 */ /* 0x000fea0003800000 */
.L_x_59:
[----:B------:R-:W-:-:S04]  /*8860*/  DEPBAR.LE SB0, 0x0 ;  /* 0x000080000000791a */ /* 0x000fc80000000000 */
[----:B------:R-:W-:Y:S05]  /*8870*/  EXIT ;  /* 0x000000000000794d */ /* 0x000fea0003800000 */
.L_x_7:
[----:B-1----:R1:W2:Y:S02]  /*8880*/  SYNCS.PHASECHK.TRANS64.TRYWAIT P2, [R3+URZ+0xd848], R2 ;  /* 0x00d84802030075a7 */ /* 0x0022a4000804017f */
[----:B--2---:R-:W-:Y:S05]  /*8890*/  @!P2 NANOSLEEP.SYNCS 0x989680 ;  /* 0x009896800000a95d */ /* 0x004fea0003900000 */
[----:B------:R-:W2:Y:S02]  /*88a0*/  @!P2 SYNCS.PHASECHK.TRANS64 P2, [R3+URZ+0xd848], R2 ;  /* 0x00d848020300a5a7 */ /* 0x000ea4000804007f */
[----:B--2---:R-:W-:Y:S05]  /*88b0*/  @!P2 BRA `(.L_x_7) ;  /* 0xfffffffc00f0a947 */ /* 0x004fea000383ffff */
[----:B------:R-:W-:Y:S05]  /*88c0*/  BRA `(.L_x_61) ;  /* 0xffffff7c00807947 */ /* 0x000fea000383ffff */
.L_x_12:
[----:B-1----:R1:W2:Y:S02]  /*88d0*/  SYNCS.PHASECHK.TRANS64.TRYWAIT P1, [R3+URZ+0xd820], R0 ;  /* 0x00d82000030075a7 */ /* 0x0022a4000802017f */
[----:B--2---:R-:W-:Y:S05]  /*88e0*/  @!P1 NANOSLEEP.SYNCS 0x989680 ;  /* 0x009896800000995d */ /* 0x004fea0003900000 */
[----:B------:R-:W2:Y:S02]  /*88f0*/  @!P1 SYNCS.PHASECHK.TRANS64 P1, [R3+URZ+0xd820], R0 ;  /* 0x00d82000030095a7 */ /* 0x000ea4000802007f */
[----:B--2---:R-:W-:Y:S05]  /*8900*/  @!P1 BRA `(.L_x_12) ;  /* 0xfffffffc00f09947 */ /* 0x004fea000383ffff */
[----:B------:R-:W-:Y:S05]  /*8910*/  BRA `(.L_x_62) ;  /* 0xffffff80004c7947 */ /* 0x000fea000383ffff */
.L_x_14:
[----:B-1----:R1:W2:Y:S02]  /*8920*/  SYNCS.PHASECHK.TRANS64.TRYWAIT P1, [R0+URZ+0xd820], R3 ;  /* 0x00d82003000075a7 */ /* 0x0022a4000802017f */
[----:B--2---:R-:W-:Y:S05]  /*8930*/  @!P1 NANOSLEEP.SYNCS 0x989680 ;  /* 0x009896800000995d */ /* 0x004fea0003900000 */
[----:B------:R-:W2:Y:S02]  /*8940*/  @!P1 SYNCS.PHASECHK.TRANS64 P1, [R0+URZ+0xd820], R3 ;  /* 0x00d82003000095a7 */ /* 0x000ea4000802007f */
[----:B--2---:R-:W-:Y:S05]  /*8950*/  @!P1 BRA `(.L_x_14) ;  /* 0xfffffffc00f09947 */ /* 0x004fea000383ffff */
[----:B------:R-:W-:Y:S05]  /*8960*/  BRA `(.L_x_63) ;  /* 0xffffff8000dc7947 */ /* 0x000fea000383ffff */
.L_x_17:
[----:B-1----:R1:W2:Y:S02]  /*8970*/  SYNCS.PHASECHK.TRANS64.TRYWAIT P1, [R2+URZ+0xd820], R3 ;  /* 0x00d82003020075a7 */ /* 0x0022a4000802017f */
[----:B--2---:R-:W-:Y:S05]  /*8980*/  @!P1 NANOSLEEP.SYNCS 0x989680 ;  /* 0x009896800000995d */ /* 0x004fea0003900000 */
[----:B------:R-:W2:Y:S02]  /*8990*/  @!P1 SYNCS.PHASECHK.TRANS64 P1, [R2+URZ+0xd820], R3 ;  /* 0x00d82003020095a7 */ /* 0x000ea4000802007f */
[----:B--2---:R-:W-:Y:S05]  /*89a0*/  @!P1 BRA `(.L_x_17) ;  /* 0xfffffffc00f09947 */ /* 0x004fea000383ffff */
[----:B------:R-:W-:Y:S05]  /*89b0*/  BRA `(.L_x_64) ;  /* 0xffffff8400887947 */ /* 0x000fea000383ffff */
.L_x_19:
[----:B-1----:R1:W2:Y:S02]  /*89c0*/  SYNCS.PHASECHK.TRANS64.TRYWAIT P1, [R3+URZ+0xd820], R0 ;  /* 0x00d82000030075a7 */ /* 0x0022a4000802017f */
[----:B--2---:R-:W-:Y:S05]  /*89d0*/  @!P1 NANOSLEEP.SYNCS 0x989680 ;  /* 0x009896800000995d */ /* 0x004fea0003900000 */
[----:B------:R-:W2:Y:S02]  /*89e0*/  @!P1 SYNCS.PHASECHK.TRANS64 P1, [R3+URZ+0xd820], R0 ;  /* 0x00d82000030095a7 */ /* 0x000ea4000802007f */
[----:B--2---:R-:W-:Y:S05]  /*89f0*/  @!P1 BRA `(.L_x_19) ;  /* 0xfffffffc00f09947 */ /* 0x004fea000383ffff */
[----:B------:R-:W-:Y:S05]  /*8a00*/  BRA `(.L_x_65) ;  /* 0xffffff8800307947 */ /* 0x000fea000383ffff */
.L_x_21:
[----:B-1----:R1:W2:Y:S02]  /*8a10*/  SYNCS.PHASECHK.TRANS64.TRYWAIT P1, [R2+URZ+0xd840], R89 ;  /* 0x00d84059020075a7 */ /* 0x0022a4000802017f */
[----:B--2---:R-:W-:Y:S05]  /*8a20*/  @!P1 NANOSLEEP.SYNCS 0x989680 ;  /* 0x009896800000995d */ /* 0x004fea0003900000 */
[----:B------:R-:W2:Y:S02]  /*8a30*/  @!P1 SYNCS.PHASECHK.TRANS64 P1, [R2+URZ+0xd840], R89 ;  /* 0x00d84059020095a7 */ /* 0x000ea4000802007f */
[----:B--2---:R-:W-:Y:S05]  /*8a40*/  @!P1 BRA `(.L_x_21) ;  /* 0xfffffffc00f09947 */ /* 0x004fea000383ffff */
[----:B------:R-:W-:Y:S05]  /*8a50*/  BRA `(.L_x_66) ;  /* 0xffffff8800e07947 */ /* 0x000fea000383ffff */
.L_x_22:
[----:B--2---:R2:W3:Y:S02]  /*8a60*/  SYNCS.PHASECHK.TRANS64.TRYWAIT P1, [R2+URZ+0xd800], R89 ;  /* 0x00d80059020075a7 */ /* 0x0044e4000802017f */
[----:B---3--:R-:W-:Y:S05]  /*8a70*/  @!P1 NANOSLEEP.SYNCS 0x989680 ;  /* 0x009896800000995d */ /* 0x008fea0003900000 */
[----:B------:R-:W3:Y:S02]  /*8a80*/  @!P1 SYNCS.PHASECHK.TRANS64 P1, [R2+URZ+0xd800], R89 ;  /* 0x00d80059020095a7 */ /* 0x000ee4000802007f */
[----:B---3--:R-:W-:Y:S05]  /*8a90*/  @!P1 BRA `(.L_x_22) ;  /* 0xfffffffc00f09947 */ /* 0x008fea000383ffff */
[----:B------:R-:W-:Y:S05]  /*8aa0*/  BRA `(.L_x_67) ;  /* 0xffffff8800d87947 */ /* 0x000fea000383ffff */
.L_x_23:
[----:B--2---:R2:W1:Y:S02]  /*8ab0*/  SYNCS.PHASECHK.TRANS64.TRYWAIT P6, [R2+URZ+0xd808], R89 ;  /* 0x00d80859020075a7 */ /* 0x00446400080c017f */
[----:B-1----:R-:W-:Y:S05]  /*8ac0*/  @!P6 NANOSLEEP.SYNCS 0x989680 ;  /* 0x009896800000e95d */ /* 0x002fea0003900000 */
[----:B------:R-:W1:Y:S02]  /*8ad0*/  @!P6 SYNCS.PHASECHK.TRANS64 P6, [R2+URZ+0xd808], R89 ;  /* 0x00d808590200e5a7 */ /* 0x000e6400080c007f */
[----:B-1----:R-:W-:Y:S05]  /*8ae0*/  @!P6 BRA `(.L_x_23) ;  /* 0xfffffffc00f0e947 */ /* 0x002fea000383ffff */
[----:B------:R-:W-:Y:S05]  /*8af0*/  BRA `(.L_x_68) ;  /* 0xffffff9c00687947 */ /* 0x000fea000383ffff */
.L_x_25:
[----:B-1----:R1:W2:Y:S02]  /*8b00*/  SYNCS.PHASECHK.TRANS64.TRYWAIT P1, [R9+URZ+0xd800], R0 ;  /* 0x00d80000090075a7 */ /* 0x0022a4000802017f */
[----:B--2---:R-:W-:Y:S05]  /*8b10*/  @!P1 NANOSLEEP.SYNCS 0x989680 ;  /* 0x009896800000995d */ /* 0x004fea0003900000 */
[----:B------:R-:W2:Y:S02]  /*8b20*/  @!P1 SYNCS.PHASECHK.TRANS64 P1, [R9+URZ+0xd800], R0 ;  /* 0x00d80000090095a7 */ /* 0x000ea4000802007f */
[----:B--2---:R-:W-:Y:S05]  /*8b30*/  @!P1 BRA `(.L_x_25) ;  /* 0xfffffffc00f09947 */ /* 0x004fea000383ffff */
[----:B------:R-:W-:Y:S05]  /*8b40*/  BRA `(.L_x_69) ;  /* 0xffffffb4002c7947 */ /* 0x000fea000383ffff */
.L_x_28:
[----:B-1----:R1:W2:Y:S02]  /*8b50*/  SYNCS.PHASECHK.TRANS64.TRYWAIT P2, [R0+URZ+0xd820], R9 ;  /* 0x00d82009000075a7 */ /* 0x0022a4000804017f */
[----:B--2---:R-:W-:Y:S05]  /*8b60*/  @!P2 NANOSLEEP.SYNCS 0x989680 ;  /* 0x009896800000a95d */ /* 0x004fea0003900000 */
[----:B------:R-:W2:Y:S02]  /*8b70*/  @!P2 SYNCS.PHASECHK.TRANS64 P2, [R0+URZ+0xd820], R9 ;  /* 0x00d820090000a5a7 */ /* 0x000ea4000804007f */
[----:B--2---:R-:W-:Y:S05]  /*8b80*/  @!P2 BRA `(.L_x_28) ;  /* 0xfffffffc00f0a947 */ /* 0x004fea000383ffff */
[----:B------:R-:W-:Y:S05]  /*8b90*/  BRA `(.L_x_70) ;  /* 0xffffffb400987947 */ /* 0x000fea000383ffff */
.L_x_31:
[----:B-1----:R1:W2:Y:S02]  /*8ba0*/  SYNCS.PHASECHK.TRANS64.TRYWAIT P6, [R116+URZ+0xd800], R21 ;  /* 0x00d80015740075a7 */ /* 0x0022a400080c017f */
[----:B--2---:R-:W-:Y:S05]  /*8bb0*/  @!P6 NANOSLEEP.SYNCS 0x989680 ;  /* 0x009896800000e95d */ /* 0x004fea0003900000 */
[----:B------:R-:W2:Y:S02]  /*8bc0*/  @!P6 SYNCS.PHASECHK.TRANS64 P6, [R116+URZ+0xd800], R21 ;  /* 0x00d800157400e5a7 */ /* 0x000ea400080c007f */
[----:B--2---:R-:W-:Y:S05]  /*8bd0*/  @!P6 BRA `(.L_x_31) ;  /* 0xfffffffc00f0e947 */ /* 0x004fea000383ffff */
[----:B------:R-:W-:Y:S05]  /*8be0*/  BRA `(.L_x_71) ;  /* 0xffffffbc00d07947 */ /* 0x000fea000383ffff */
.L_x_35:
[----:B-1----:R1:W2:Y:S02]  /*8bf0*/  SYNCS.PHASECHK.TRANS64.TRYWAIT P1, [R10+URZ+0xd820], R17 ;  /* 0x00d820110a0075a7 */ /* 0x0022a4000802017f */
[----:B--2---:R-:W-:Y:S05]  /*8c00*/  @!P1 NANOSLEEP.SYNCS 0x989680 ;  /* 0x009896800000995d */ /* 0x004fea0003900000 */
[----:B------:R-:W2:Y:S02]  /*8c10*/  @!P1 SYNCS.PHASECHK.TRANS64 P1, [R10+URZ+0xd820], R17 ;  /* 0x00d820110a0095a7 */ /* 0x000ea4000802007f */
[----:B--2---:R-:W-:Y:S05]  /*8c20*/  @!P1 BRA `(.L_x_35) ;  /* 0xfffffffc00f09947 */ /* 0x004fea000383ffff */
[----:B------:R-:W-:Y:S05]  /*8c30*/  BRA `(.L_x_72) ;  /* 0xffffffe400787947 */ /* 0x000fea000383ffff */
        .weak           $__internal_0_$__cuda_sm20_rcp_rn_f32_slowpath
        .type           $__internal_0_$__cuda_sm20_rcp_rn_f32_slowpath,@function
        .size           $__internal_0_$__cuda_sm20_rcp_rn_f32_slowpath,(.L_x_78 - $__internal_0_$__cuda_sm20_rcp_rn_f32_slowpath)
$__internal_0_$__cuda_sm20_rcp_rn_f32_slowpath:
[----:B------:R-:W-:Y:S01]  /*8c40*/  IMAD.SHL.U32 R3, R4, 0x2, RZ ;  /* 0x0000000204037824 */ /* 0x000fe200078e00ff */
[----:B------:R-:W-:Y:S04]  /*8c50*/  BSSY B2, `(.L_x_73) ;  /* 0x0000030000027945 */ /* 0x000fe80003800000 */
[----:B------:R-:W-:-:S04]  /*8c60*/  SHF.R.U32.HI R18, RZ, 0x18, R3 ;  /* 0x00000018ff127819 */ /* 0x000fc80000011603 */
[----:B------:R-:W-:-:S13]  /*8c70*/  ISETP.NE.U32.AND P0, PT, R18, RZ, PT ;  /* 0x000000ff1200720c */ /* 0x000fda0003f05070 */
[----:B------:R-:W-:Y:S05]  /*8c80*/  @P0 BRA `(.L_x_74) ;  /* 0x0000000000280947 */ /* 0x000fea0003800000 */
[----:B------:R-:W-:-:S04]  /*8c90*/  SHF.L.U32 R3, R4, 0x1, RZ ;  /* 0x0000000104037819 */ /* 0x000fc800000006ff */
[----:B------:R-:W-:-:S13]  /*8ca0*/  ISETP.NE.AND P0, PT, R3, RZ, PT ;  /* 0x000000ff0300720c */ /* 0x000fda0003f05270 */
[----:B------:R-:W-:Y:S01]  /*8cb0*/  @P0 FFMA R10, R4, 1.84467440737095516160e+19, RZ ;  /* 0x5f800000040a0823 */ /* 0x000fe200000000ff */
[----:B------:R-:W-:Y:S08]  /*8cc0*/  @!P0 MUFU.RCP R5, R4 ;  /* 0x0000000400058308 */ /* 0x000ff00000001000 */
[----:B------:R-:W1:Y:S02]  /*8cd0*/  @P0 MUFU.RCP R3, R10 ;  /* 0x0000000a00030308 */ /* 0x000e640000001000 */
[----:B-1----:R-:W-:-:S04]  /*8ce0*/  @P0 FFMA R12, R10, R3, -1 ;  /* 0xbf8000000a0c0423 */ /* 0x002fc80000000003 */
[----:B------:R-:W-:-:S04]  /*8cf0*/  @P0 FADD.FTZ R12, -R12, -RZ ;  /* 0x800000ff0c0c0221 */ /* 0x000fc80000010100 */
[----:B------:R-:W-:-:S04]  /*8d00*/  @P0 FFMA R3, R3, R12, R3 ;  /* 0x0000000c03030223 */ /* 0x000fc80000000003 */
[----:B------:R-:W-:Y:S01]  /*8d10*/  @P0 FFMA R5, R3, 1.84467440737095516160e+19, RZ ;  /* 0x5f80000003050823 */ /* 0x000fe200000000ff */
[----:B------:R-:W-:Y:S06]  /*8d20*/  BRA `(.L_x_75) ;  /* 0x0000000000887947 */ /* 0x000fec0003800000 */
.L_x_74:
[----:B------:R-:W-:-:S04]  /*8d30*/  IADD3 R19, R18, -0xfd, RZ ;  /* 0xffffff0312137810 */ /* 0x000fc80007ffe0ff */
[----:B------:R-:W-:-:S13]  /*8d40*/  ISETP.GT.U32.AND P0, PT, R19, 0x1, PT ;  /* 0x000000011300780c */ /* 0x000fda0003f04070 */
[----:B------:R-:W-:Y:S05]  /*8d50*/  @P0 BRA `(.L_x_76) ;  /* 0x0000000000780947 */ /* 0x000fea0003800000 */
[----:B------:R-:W-:Y:S01]  /*8d60*/  LOP3.LUT R3, R4, 0x7fffff, RZ, 0xc0, !PT ;  /* 0x007fffff04037812 */ /* 0x000fe200078ec0ff */
[----:B------:R-:W-:-:S03]  /*8d70*/  IMAD.MOV.U32 R14, RZ, RZ, 0x3 ;  /* 0x00000003ff0e7424 */ /* 0x000fc600078e00ff */
[----:B------:R-:W-:Y:S02]  /*8d80*/  LOP3.LUT R3, R3, 0x3f800000, RZ, 0xfc, !PT ;  /* 0x3f80000003037812 */ /* 0x000fe400078efcff */
[----:B------:R-:W-:Y:S02]  /*8d90*/  SHF.L.U32 R14, R14, R19, RZ ;  /* 0x000000130e0e7219 */ /* 0x000fe400000006ff */
[----:B------:R-:W1:Y:S02]  /*8da0*/  MUFU.RCP R10, R3 ;  /* 0x00000003000a7308 */ /* 0x000e640000001000 */
[----:B-1----:R-:W-:-:S04]  /*8db0*/  FFMA R5, R3, R10, -1 ;  /* 0xbf80000003057423 */ /* 0x002fc8000000000a */
[----:B------:R-:W-:-:S04]  /*8dc0*/  FADD.FTZ R5, -R5, -RZ ;  /* 0x800000ff05057221 */ /* 0x000fc80000010100 */
[CCC-:B------:R-:W-:Y:S01]  /*8dd0*/  FFMA.RM R12, R10.reuse, R5.reuse, R10.reuse ;  /* 0x000000050a0c7223 */ /* 0x1c0fe2000000400a */
[----:B------:R-:W-:-:S04]  /*8de0*/  FFMA.RP R15, R10, R5, R10 ;  /* 0x000000050a0f7223 */ /* 0x000fc8000000800a */
[C---:B------:R-:W-:Y:S02]  /*8df0*/  LOP3.LUT R5, R12.reuse, 0x7fffff, RZ, 0xc0, !PT ;  /* 0x007fffff0c057812 */ /* 0x040fe400078ec0ff */
[----:B------:R-:W-:Y:S02]  /*8e00*/  FSETP.NEU.FTZ.AND P0, PT, R12, R15, PT ;  /* 0x0000000f0c00720b */ /* 0x000fe40003f1d000 */
[----:B------:R-:W-:Y:S02]  /*8e10*/  LOP3.LUT R5, R5, 0x800000, RZ, 0xfc, !PT ;  /* 0x0080000005057812 */ /* 0x000fe400078efcff */
[----:B------:R-:W-:Y:S02]  /*8e20*/  SEL R10, RZ, 0xffffffff, !P0 ;  /* 0xffffffffff0a7807 */ /* 0x000fe40004000000 */
[----:B------:R-:W-:Y:S02]  /*8e30*/  LOP3.LUT R14, R14, R5, RZ, 0xc0, !PT ;  /* 0x000000050e0e7212 */ /* 0x000fe400078ec0ff */
[----:B------:R-:W-:-:S02]  /*8e40*/  IADD3 R10, -R10, RZ, RZ ;  /* 0x000000ff0a0a7210 */ /* 0x000fc40007ffe1ff */
[-C--:B------:R-:W-:Y:S02]  /*8e50*/  SHF.R.U32.HI R14, RZ, R19.reuse, R14 ;  /* 0x00000013ff0e7219 */ /* 0x080fe4000001160e */
[--C-:B------:R-:W-:Y:S01]  /*8e60*/  LOP3.LUT P1, RZ, R10, R19, R5.reuse, 0xf8, !PT ;  /* 0x000000130aff7212 */ /* 0x100fe2000782f805 */
[----:B------:R-:W-:Y:S01]  /*8e70*/  VIADD R10, R18, 0xffffff04 ;  /* 0xffffff04120a7836 */ /* 0x000fe20000000000 */
[C---:B------:R-:W-:Y:S02]  /*8e80*/  LOP3.LUT P0, RZ, R14.reuse, 0x1, RZ, 0xc0, !PT ;  /* 0x000000010eff7812 */ /* 0x040fe4000780c0ff */
[----:B------:R-:W-:Y:S02]  /*8e90*/  LOP3.LUT P2, RZ, R14, 0x2, RZ, 0xc0, !PT ;  /* 0x000000020eff7812 */ /* 0x000fe4000784c0ff */
[----:B------:R-:W-:Y:S02]  /*8ea0*/  SHF.R.U32.HI R5, RZ, R10, R5 ;  /* 0x0000000aff057219 */ /* 0x000fe40000011605 */
[----:B------:R-:W-:-:S02]  /*8eb0*/  PLOP3.LUT P0, PT, P0, P1, P2, 0xe0, 0x0 ;  /* 0x000000000000781c */ /* 0x000fc40000703c20 */
[----:B------:R-:W-:Y:S02]  /*8ec0*/  LOP3.LUT P1, RZ, R4, 0x7fffff, RZ, 0xc0, !PT ;  /* 0x007fffff04ff7812 */ /* 0x000fe4000782c0ff */
[----:B------:R-:W-:-:S04]  /*8ed0*/  SEL R3, RZ, 0x1, !P0 ;  /* 0x00000001ff037807 */ /* 0x000fc80004000000 */
[----:B------:R-:W-:-:S04]  /*8ee0*/  IADD3 R3, -R3, RZ, RZ ;  /* 0x000000ff03037210 */ /* 0x000fc80007ffe1ff */
[----:B------:R-:W-:-:S13]  /*8ef0*/  ISETP.GE.AND P0, PT, R3, RZ, PT ;  /* 0x000000ff0300720c */ /* 0x000fda0003f06270 */
[----:B------:R-:W-:-:S04]  /*8f00*/  @!P0 IADD3 R5, R5, 0x1, RZ ;  /* 0x0000000105058810 */ /* 0x000fc80007ffe0ff */
[----:B------:R-:W-:-:S04]  /*8f10*/  @!P1 SHF.L.U32 R5, R5, 0x1, RZ ;  /* 0x0000000105059819 */ /* 0x000fc800000006ff */
[----:B------:R-:W-:Y:S01]  /*8f20*/  LOP3.LUT R5, R5, 0x80000000, R4, 0xf8, !PT ;  /* 0x8000000005057812 */ /* 0x000fe200078ef804 */
[----:B------:R-:W-:Y:S06]  /*8f30*/  BRA `(.L_x_75) ;  /* 0x0000000000047947 */ /* 0x000fec0003800000 */
.L_x_76:
[----:B------:R1:W2:Y:S02]  /*8f40*/  MUFU.RCP R5, R4 ;  /* 0x0000000400057308 */ /* 0x0002a40000001000 */
.L_x_75:
[----:B------:R-:W-:Y:S05]  /*8f50*/  BSYNC B2 ;  /* 0x0000000000027941 */ /* 0x000fea0003800000 */
.L_x_73:
[----:B--2---:R-:W-:Y:S01]  /*8f60*/  IMAD.MOV.U32 R3, RZ, RZ, R5 ;  /* 0x000000ffff037224 */ /* 0x004fe200078e0005 */
[----:B-1----:R-:W-:Y:S02]  /*8f70*/  MOV R4, R17 ;  /* 0x0000001100047202 */ /* 0x002fe40000000f00 */
[----:B------:R-:W-:-:S04]  /*8f80*/  MOV R5, 0x0 ;  /* 0x0000000000057802 */ /* 0x000fc80000000f00 */
[----:B------:R-:W-:Y:S05]  /*8f90*/  RET.REL.NODEC R4 `(_ZN7cutlass13device_kernelINS_4fmha6kernel13FmhaKernelTmaINS1_10collective15FmhaMainloopTmaINS_10bfloat16_tEfN4cute5tupleIJNS7_1CILi64EEENS9_ILi128EEENS9_ILi48EEEEEENS4_13DefaultFusionEJEEENS4_15FmhaFwdEpilogueIS6_fNS8_IJSA_SC_SB_EEEEEJEEEEEvNT_6ParamsE) ;  /* 0xffffff7004187950 */ /* 0x000fea0003c3ffff */
.L_x_77:
[----:B------:R-:W-:-:S00]  /*8fa0*/  BRA `(.L_x_77) ;  /* 0xfffffffc00fc7947 */ /* 0x000fc0000383ffff */
[----:B------:R-:W-:-:S00]  /*8fb0*/  NOP ;  /* 0x0000000000007918 */ /* 0x000fc00000000000 */
        /* <DEDUP_REMOVED lines=12> */
.L_x_78:


//--------------------- .nv.global.init           --------------------------
	.section	.nv.global.init,"aw",@progbits
.nv.global.init:
	.type		$str$23,@object
	.size		$str$23,($str$24 - $str$23)
$str$23:
        /*0000*/ 	.byte	0x28, 0x61, 0x64, 0x64, 0x72, 0x65, 0x73, 0x73, 0x20, 0x26, 0x20, 0x6d, 0x61, 0x73, 0x6b, 0x29
        /*0010*/ 	.byte	0x20, 0x3d, 0x3d, 0x20, 0x30, 0x00
	.type		$str$24,@object
	.size		$str$24,(__unnamed_1 - $str$24)
$str$24:
        /*0016*/ 	.byte	0x2f, 0x74, 0x6d, 0x70, 0x2f, 0x63, 0x75, 0x74, 0x6c, 0x61, 0x73, 0x73, 0x5f, 0x73, 0x77, 0x65
        /*0026*/ 	.byte	0x65, 0x70, 0x5f, 0x73, 0x72, 0x63, 0x2f, 0x69, 0x6e, 0x63, 0x6c, 0x75, 0x64, 0x65, 0x2f, 0x63
        /*0036*/ 	.byte	0x75, 0x74, 0x65, 0x2f, 0x70, 0x6f, 0x69, 0x6e, 0x74, 0x65, 0x72, 0x5f, 0x66, 0x6c, 0x61, 0x67
        /*0046*/ 	.byte	0x67, 0x65, 0x64, 0x2e, 0x68, 0x70, 0x70, 0x00
	.type		__unnamed_1,@object
	.size		__unnamed_1,(__unnamed_2 - __unnamed_1)
__unnamed_1:
        /*004e*/ 	.byte	0x61, 0x75, 0x74, 0x6f, 0x20, 0x63, 0x75, 0x74, 0x65, 0x3a, 0x3a, 0x61, 0x73, 0x5f, 0x70, 0x6f
        /* <DEDUP_REMOVED lines=27> */
        /*020e*/ 	.byte	0x31, 0x30, 0x32, 0x34, 0x3e, 0x3e, 0x3e, 0x3e, 0x3e, 0x5d, 0x00
	.type		__unnamed_2,@object
	.size		__unnamed_2,(.L_1 - __unnamed_2)
__unnamed_2:
        /* <DEDUP_REMOVED lines=29> */
.L_1:


//--------------------- .nv.shared._ZN7cutlass13device_kernelINS_4fmha6kernel13FmhaKernelTmaINS1_10collective15FmhaMainloopTmaINS_10bfloat16_tEfN4cute5tupleIJNS7_1CILi64EEENS9_ILi128EEENS9_ILi48EEEEEENS4_13DefaultFusionEJEEENS4_15FmhaFwdEpilogueIS6_fNS8_IJSA_SC_SB_EEEEEJEEEEEvNT_6ParamsE --------------------------
	.section	.nv.shared._ZN7cutlass13device_kernelINS_4fmha6kernel13FmhaKernelTmaINS1_10collective15FmhaMainloopTmaINS_10bfloat16_tEfN4cute5tupleIJNS7_1CILi64EEENS9_ILi128EEENS9_ILi48EEEEEENS4_13DefaultFusionEJEEENS4_15FmhaFwdEpilogueIS6_fNS8_IJSA_SC_SB_EEEEEJEEEEEvNT_6ParamsE,"aw",@nobits
	.sectionflags	@""
	.align	16
	.zero		1024


//--------------------- .nv.shared.reserved.0     --------------------------
	.section	.nv.shared.reserved.0,"aw",@nobits
	.weak		__nv_reservedSMEM_offset_0_alias
	.size		__nv_reservedSMEM_offset_0_alias, 0, 0
	.other		__nv_reservedSMEM_offset_0_alias,@"STO_CUDA_RESERVED_SHARED STV_DEFAULT"
__nv_reservedSMEM_offset_0_alias:
	.zero		0


//--------------------- .nv.global                --------------------------
	.section	.nv.global,"aw",@nobits
.nv.global:
	.type		_ZN39_INTERNAL_83acfac8_4_k_cu_3f5eea73_27974cute1_E,@object
	.size		_ZN39_INTERNAL_83acfac8_4_k_cu_3f5eea73_27974cute1_E,(_ZN39_INTERNAL_83acfac8_4_k_cu_3f5eea73_27974cuda3std3__45__cpo6cbeginE - _ZN39_INTERNAL_83acfac8_4_k_cu_3f5eea73_27974cute1_E)
_ZN39_INTERNAL_83acfac8_4_k_cu_3f5eea73_27974cute1_E:
	.zero		1
	.type		_ZN39_INTERNAL_83acfac8_4_k_cu_3f5eea73_27974cuda3std3__45__cpo6cbeginE,@object
	.size		_ZN39_INTERNAL_83acfac8_4_k_cu_3f5eea73_27974cuda3std3__45__cpo6cbeginE,(_ZN39_INTERNAL_83acfac8_4_k_cu_3f5eea73_27974cuda3std3__48in_placeE - _ZN39_INTERNAL_83acfac8_4_k_cu_3f5eea73_27974cuda3std3__45__cpo6cbeginE)
_ZN39_INTERNAL_83acfac8_4_k_cu_3f5eea73_27974cuda3std3__45__cpo6cbeginE:
	.zero		1
	.type		_ZN39_INTERNAL_83acfac8_4_k_cu_3f5eea73_27974cuda3std3__48in_placeE,@object
	.size		_ZN39_INTERNAL_83acfac8_4_k_cu_3f5eea73_27974cuda3std3__48in_placeE,(_ZN39_INTERNAL_83acfac8_4_k_cu_3f5eea73_27974cuda3std6ranges3__45__cpo9iter_moveE - _ZN39_INTERNAL_83acfac8_4_k_cu_3f5eea73_27974cuda3std3__48in_placeE)
_ZN39_INTERNAL_83acfac8_4_k_cu_3f5eea73_27974cuda3std3__48in_placeE:
	.zero		1
	.type		_ZN39_INTERNAL_83acfac8_4_k_cu_3f5eea73_27974cuda3std6ranges3__45__cpo9iter_moveE,@object
	.size		_ZN39_INTERNAL_83acfac8_4_k_cu_3f5eea73_27974cuda3std6ranges3__45__cpo9iter_moveE,(_ZN39_INTERNAL_83acfac8_4_k_cu_3f5eea73_27974cuda3std3__45__cpo5beginE - _ZN39_INTERNAL_83acfac8_4_k_cu_3f5eea73_27974cuda3std6ranges3__45__cpo9iter_moveE)
_ZN39_INTERNAL_83acfac8_4_k_cu_3f5eea73_27974cuda3std6ranges3__45__cpo9iter_moveE:
	.zero		1
	.type		_ZN39_INTERNAL_83acfac8_4_k_cu_3f5eea73_27974cuda3std3__45__cpo5beginE,@object
	.size		_ZN39_INTERNAL_83acfac8_4_k_cu_3f5eea73_27974cuda3std3__45__cpo5beginE,(_ZN39_INTERNAL_83acfac8_4_k_cu_3f5eea73_27974cuda3std3__441_GLOBAL__N__83acfac8_4_k_cu_3f5eea73_27976ignoreE - _ZN39_INTERNAL_83acfac8_4_k_cu_3f5eea73_27974cuda3std3__45__cpo5beginE)
_ZN39_INTERNAL_83acfac8_4_k_cu_3f5eea73_27974cuda3std3__45__cpo5beginE:
	.zero		1
	.type		_ZN39_INTERNAL_83acfac8_4_k_cu_3f5eea73_27974cuda3std3__441_GLOBAL__N__83acfac8_4_k_cu_3f5eea73_27976ignoreE,@object
	.size		_ZN39_INTERNAL_83acfac8_4_k_cu_3f5eea73_27974cuda3std3__441_GLOBAL__N__83acfac8_4_k_cu_3f5eea73_27976ignoreE,(_ZN39_INTERNAL_83acfac8_4_k_cu_3f5eea73_27974cute7productE - _ZN39_INTERNAL_83acfac8_4_k_cu_3f5eea73_27974cuda3std3__441_GLOBAL__N__83acfac8_4_k_cu_3f5eea73_27976ignoreE)
_ZN39_INTERNAL_83acfac8_4_k_cu_3f5eea73_27974cuda3std3__441_GLOBAL__N__83acfac8_4_k_cu_3f5eea73_27976ignoreE:
	.zero		1
	.type		_ZN39_INTERNAL_83acfac8_4_k_cu_3f5eea73_27974cute7productE,@object
	.size		_ZN39_INTERNAL_83acfac8_4_k_cu_3f5eea73_27974cute7productE,(_ZN39_INTERNAL_83acfac8_4_k_cu_3f5eea73_27974cuda3std3__45__cpo3endE - _ZN39_INTERNAL_83acfac8_4_k_cu_3f5eea73_27974cute7productE)
_ZN39_INTERNAL_83acfac8_4_k_cu_3f5eea73_27974cute7productE:
	.zero		1
	.type		_ZN39_INTERNAL_83acfac8_4_k_cu_3f5eea73_27974cuda3std3__45__cpo3endE,@object
	.size		_ZN39_INTERNAL_83acfac8_4_k_cu_3f5eea73_27974cuda3std3__45__cpo3endE,(_ZN39_INTERNAL_83acfac8_4_k_cu_3f5eea73_27974cuda3std3__419piecewise_constructE - _ZN39_INTERNAL_83acfac8_4_k_cu_3f5eea73_27974cuda3std3__45__cpo3endE)
_ZN39_INTERNAL_83acfac8_4_k_cu_3f5eea73_27974cuda3std3__45__cpo3endE:
	.zero		1
	.type		_ZN39_INTERNAL_83acfac8_4_k_cu_3f5eea73_27974cuda3std3__419piecewise_constructE,@object
	.size		_ZN39_INTERNAL_83acfac8_4_k_cu_3f5eea73_27974cuda3std3__419piecewise_constructE,(_ZN39_INTERNAL_83acfac8_4_k_cu_3f5eea73_27974cuda3std3__45__cpo4cendE - _ZN39_INTERNAL_83acfac8_4_k_cu_3f5eea73_27974cuda3std3__419piecewise_constructE)
_ZN39_INTERNAL_83acfac8_4_k_cu_3f5eea73_27974cuda3std3__419piecewise_constructE:
	.zero		1
	.type		_ZN39_INTERNAL_83acfac8_4_k_cu_3f5eea73_27974cuda3std3__45__cpo4cendE,@object
	.size		_ZN39_INTERNAL_83acfac8_4_k_cu_3f5eea73_27974cuda3std3__45__cpo4cendE,(_ZN39_INTERNAL_83acfac8_4_k_cu_3f5eea73_27974cuda3std6ranges3__45__cpo4swapE - _ZN39_INTERNAL_83acfac8_4_k_cu_3f5eea73_27974cuda3std3__45__cpo4cendE)
_ZN39_INTERNAL_83acfac8_4_k_cu_3f5eea73_27974cuda3std3__45__cpo4cendE:
	.zero		1
	.type		_ZN39_INTERNAL_83acfac8_4_k_cu_3f5eea73_27974cuda3std6ranges3__45__cpo4swapE,@object
	.size		_ZN39_INTERNAL_83acfac8_4_k_cu_3f5eea73_27974cuda3std6ranges3__45__cpo4swapE,(.L_9 - _ZN39_INTERNAL_83acfac8_4_k_cu_3f5eea73_27974cuda3std6ranges3__45__cpo4swapE)
_ZN39_INTERNAL_83acfac8_4_k_cu_3f5eea73_27974cuda3std6ranges3__45__cpo4swapE:
	.zero		1
.L_9:


//--------------------- .nv.constant0._ZN7cutlass13device_kernelINS_4fmha6kernel13FmhaKernelTmaINS1_10collective15FmhaMainloopTmaINS_10bfloat16_tEfN4cute5tupleIJNS7_1CILi64EEENS9_ILi128EEENS9_ILi48EEEEEENS4_13DefaultFusionEJEEENS4_15FmhaFwdEpilogueIS6_fNS8_IJSA_SC_SB_EEEEEJEEEEEvNT_6ParamsE --------------------------
	.section	.nv.constant0._ZN7cutlass13device_kernelINS_4fmha6kernel13FmhaKernelTmaINS1_10collective15FmhaMainloopTmaINS_10bfloat16_tEfN4cute5tupleIJNS7_1CILi64EEENS9_ILi128EEENS9_ILi48EEEEEENS4_13DefaultFusionEJEEENS4_15FmhaFwdEpilogueIS6_fNS8_IJSA_SC_SB_EEEEEJEEEEEvNT_6ParamsE,"a",@progbits
	.sectionflags	@""
	.align	4
.nv.constant0._ZN7cutlass13device_kernelINS_4fmha6kernel13FmhaKernelTmaINS1_10collective15FmhaMainloopTmaINS_10bfloat16_tEfN4cute5tupleIJNS7_1CILi64EEENS9_ILi128EEENS9_ILi48EEEEEENS4_13DefaultFusionEJEEENS4_15FmhaFwdEpilogueIS6_fNS8_IJSA_SC_SB_EEEEEJEEEEEvNT_6ParamsE:
	.zero		2688


//--------------------- SYMBOLS --------------------------

	.type		.nv.reservedSmem.offset0,@object
	.size		.nv.reservedSmem.offset0,0x4
	.type		__assertfail,@function
